	.target	sm_90a

	.elftype	@"ET_EXEC"


//--------------------- .note.nv.tkinfo           --------------------------
	.section	.note.nv.tkinfo,"",@"SHT_NOTE"
	.sectionflags	@"SHF_NOTE_NV_TKINFO"
	.tkinfo
        /*0018*/ 	.word	0x00000002
        /*0030*/ 	.string	""
        /*0030*/ 	.string	"ptxas"
        /*0030*/ 	.string	"Cuda compilation tools, release 13.0, V13.0.88"
        /*0030*/ 	.string	"Build cuda_13.0.r13.0/compiler.36424714_0"
        /*0030*/ 	.string	"-arch sm_90a -m 64 "



//--------------------- .note.nv.cuinfo           --------------------------
	.section	.note.nv.cuinfo,"",@"SHT_NOTE"
	.sectionflags	@"SHF_NOTE_NV_CUINFO"
        /*0018*/ 	.short	0x0002
        /*001a*/ 	.short	0x005a
        /*001c*/ 	.short	0x0082
	.zero		2


//--------------------- .nv.info                  --------------------------
	.section	.nv.info,"",@"SHT_CUDA_INFO"
	.align	4


	//----- nvinfo : EIATTR_REGCOUNT
	.align		4
        /*0000*/ 	.byte	0x04, 0x2f
        /*0002*/ 	.short	(.L_15 - .L_14)
	.align		4
.L_14:
        /*0004*/ 	.word	index@(_ZN7cutlass13device_kernelINS_4gemm6kernel13GemmUniversalIN4cute5tupleIJiiiiEEENS1_10collective13CollectiveMmaINS1_34MainloopSm90TmaGmmaWarpSpecializedILi3ENS5_IJNS4_1CILi1EEESB_SB_EEENS1_35KernelTmaWarpSpecializedCooperativeEEENS5_IJNSA_ILi256EEENSA_ILi16EEENSA_ILi128EEEEEENS_6half_tENS5_IJlSB_lEEESJ_SK_NS4_8TiledMMAINS4_8MMA_AtomIJNS4_4SM904GMMA25MMA_64x16x16_F32F16F16_SSILNSO_5MajorE0ELSQ_0ELNSO_7ScaleInE1ELSR_1EEEEEENS4_6LayoutINS5_IJNSA_ILi2EEESB_SB_EEENS5_IJSB_NSA_ILi0EEESX_EEEEENS5_IJNS4_10UnderscoreES10_S10_EEEEENS4_13SM90_TMA_LOADENS4_14ComposedLayoutINS4_7SwizzleILi3ELi4ELi3EEENS4_18smem_ptr_flag_bitsILi16EEENSU_INS5_IJNSA_ILi8EEENSA_ILi64EEEEEENS5_IJS1A_SB_EEEEEEEvNS4_8identityES13_S1E_vS1F_EENS_8epilogue10collective6detail29Sm90TmaWarpSpecializedAdapterINS1I_15DefaultEpilogueISJ_SK_SK_NS1H_6thread17LinearCombinationISJ_Li1EffLNS1M_9ScaleType4KindE0ELNS_15FloatRoundStyleE2ESJ_EENS1_15EpilogueDefaultEEEEEvvEEEEvNT_6ParamsE)
        /*0008*/ 	.word	0x000000a8


	//----- nvinfo : EIATTR_FRAME_SIZE
	.align		4
.L_15:
        /*000c*/ 	.byte	0x04, 0x11
        /*000e*/ 	.short	(.L_17 - .L_16)
	.align		4
.L_16:
        /*0010*/ 	.word	index@(_ZN7cutlass13device_kernelINS_4gemm6kernel13GemmUniversalIN4cute5tupleIJiiiiEEENS1_10collective13CollectiveMmaINS1_34MainloopSm90TmaGmmaWarpSpecializedILi3ENS5_IJNS4_1CILi1EEESB_SB_EEENS1_35KernelTmaWarpSpecializedCooperativeEEENS5_IJNSA_ILi256EEENSA_ILi16EEENSA_ILi128EEEEEENS_6half_tENS5_IJlSB_lEEESJ_SK_NS4_8TiledMMAINS4_8MMA_AtomIJNS4_4SM904GMMA25MMA_64x16x16_F32F16F16_SSILNSO_5MajorE0ELSQ_0ELNSO_7ScaleInE1ELSR_1EEEEEENS4_6LayoutINS5_IJNSA_ILi2EEESB_SB_EEENS5_IJSB_NSA_ILi0EEESX_EEEEENS5_IJNS4_10UnderscoreES10_S10_EEEEENS4_13SM90_TMA_LOADENS4_14ComposedLayoutINS4_7SwizzleILi3ELi4ELi3EEENS4_18smem_ptr_flag_bitsILi16EEENSU_INS5_IJNSA_ILi8EEENSA_ILi64EEEEEENS5_IJS1A_SB_EEEEEEEvNS4_8identityES13_S1E_vS1F_EENS_8epilogue10collective6detail29Sm90TmaWarpSpecializedAdapterINS1I_15DefaultEpilogueISJ_SK_SK_NS1H_6thread17LinearCombinationISJ_Li1EffLNS1M_9ScaleType4KindE0ELNS_15FloatRoundStyleE2ESJ_EENS1_15EpilogueDefaultEEEEEvvEEEEvNT_6ParamsE)
        /*0014*/ 	.word	0x00000000


	//----- nvinfo : EIATTR_MIN_STACK_SIZE
	.align		4
.L_17:
        /*0018*/ 	.byte	0x04, 0x12
        /*001a*/ 	.short	(.L_19 - .L_18)
	.align		4
.L_18:
        /*001c*/ 	.word	index@(_ZN7cutlass13device_kernelINS_4gemm6kernel13GemmUniversalIN4cute5tupleIJiiiiEEENS1_10collective13CollectiveMmaINS1_34MainloopSm90TmaGmmaWarpSpecializedILi3ENS5_IJNS4_1CILi1EEESB_SB_EEENS1_35KernelTmaWarpSpecializedCooperativeEEENS5_IJNSA_ILi256EEENSA_ILi16EEENSA_ILi128EEEEEENS_6half_tENS5_IJlSB_lEEESJ_SK_NS4_8TiledMMAINS4_8MMA_AtomIJNS4_4SM904GMMA25MMA_64x16x16_F32F16F16_SSILNSO_5MajorE0ELSQ_0ELNSO_7ScaleInE1ELSR_1EEEEEENS4_6LayoutINS5_IJNSA_ILi2EEESB_SB_EEENS5_IJSB_NSA_ILi0EEESX_EEEEENS5_IJNS4_10UnderscoreES10_S10_EEEEENS4_13SM90_TMA_LOADENS4_14ComposedLayoutINS4_7SwizzleILi3ELi4ELi3EEENS4_18smem_ptr_flag_bitsILi16EEENSU_INS5_IJNSA_ILi8EEENSA_ILi64EEEEEENS5_IJS1A_SB_EEEEEEEvNS4_8identityES13_S1E_vS1F_EENS_8epilogue10collective6detail29Sm90TmaWarpSpecializedAdapterINS1I_15DefaultEpilogueISJ_SK_SK_NS1H_6thread17LinearCombinationISJ_Li1EffLNS1M_9ScaleType4KindE0ELNS_15FloatRoundStyleE2ESJ_EENS1_15EpilogueDefaultEEEEEvvEEEEvNT_6ParamsE)
        /*0020*/ 	.word	0x00000000
.L_19:


//--------------------- .nv.compat                --------------------------
	.section	.nv.compat,"",@"SHT_CUDA_COMPAT_INFO"
	.align	4
        /*0000*/ 	.byte	0x02, 0x09, 0x01, 0x00, 0x02, 0x02, 0x04, 0x00, 0x02, 0x05, 0x05, 0x00, 0x03, 0x07, 0x01, 0x01
        /*0010*/ 	.byte	0x02, 0x03, 0x01, 0x00, 0x02, 0x06, 0x01, 0x00, 0x04, 0x0b, 0x08, 0x00, 0x00, 0x00, 0x00, 0x00
        /*0020*/ 	.byte	0x00, 0x00, 0x00, 0x00


//--------------------- .nv.info._ZN7cutlass13device_kernelINS_4gemm6kernel13GemmUniversalIN4cute5tupleIJiiiiEEENS1_10collective13CollectiveMmaINS1_34MainloopSm90TmaGmmaWarpSpecializedILi3ENS5_IJNS4_1CILi1EEESB_SB_EEENS1_35KernelTmaWarpSpecializedCooperativeEEENS5_IJNSA_ILi256EEENSA_ILi16EEENSA_ILi128EEEEEENS_6half_tENS5_IJlSB_lEEESJ_SK_NS4_8TiledMMAINS4_8MMA_AtomIJNS4_4SM904GMMA25MMA_64x16x16_F32F16F16_SSILNSO_5MajorE0ELSQ_0ELNSO_7ScaleInE1ELSR_1EEEEEENS4_6LayoutINS5_IJNSA_ILi2EEESB_SB_EEENS5_IJSB_NSA_ILi0EEESX_EEEEENS5_IJNS4_10UnderscoreES10_S10_EEEEENS4_13SM90_TMA_LOADENS4_14ComposedLayoutINS4_7SwizzleILi3ELi4ELi3EEENS4_18smem_ptr_flag_bitsILi16EEENSU_INS5_IJNSA_ILi8EEENSA_ILi64EEEEEENS5_IJS1A_SB_EEEEEEEvNS4_8identityES13_S1E_vS1F_EENS_8epilogue10collective6detail29Sm90TmaWarpSpecializedAdapterINS1I_15DefaultEpilogueISJ_SK_SK_NS1H_6thread17LinearCombinationISJ_Li1EffLNS1M_9ScaleType4KindE0ELNS_15FloatRoundStyleE2ESJ_EENS1_15EpilogueDefaultEEEEEvvEEEEvNT_6ParamsE --------------------------
	.section	.nv.info._ZN7cutlass13device_kernelINS_4gemm6kernel13GemmUniversalIN4cute5tupleIJiiiiEEENS1_10collective13CollectiveMmaINS1_34MainloopSm90TmaGmmaWarpSpecializedILi3ENS5_IJNS4_1CILi1EEESB_SB_EEENS1_35KernelTmaWarpSpecializedCooperativeEEENS5_IJNSA_ILi256EEENSA_ILi16EEENSA_ILi128EEEEEENS_6half_tENS5_IJlSB_lEEESJ_SK_NS4_8TiledMMAINS4_8MMA_AtomIJNS4_4SM904GMMA25MMA_64x16x16_F32F16F16_SSILNSO_5MajorE0ELSQ_0ELNSO_7ScaleInE1ELSR_1EEEEEENS4_6LayoutINS5_IJNSA_ILi2EEESB_SB_EEENS5_IJSB_NSA_ILi0EEESX_EEEEENS5_IJNS4_10UnderscoreES10_S10_EEEEENS4_13SM90_TMA_LOADENS4_14ComposedLayoutINS4_7SwizzleILi3ELi4ELi3EEENS4_18smem_ptr_flag_bitsILi16EEENSU_INS5_IJNSA_ILi8EEENSA_ILi64EEEEEENS5_IJS1A_SB_EEEEEEEvNS4_8identityES13_S1E_vS1F_EENS_8epilogue10collective6detail29Sm90TmaWarpSpecializedAdapterINS1I_15DefaultEpilogueISJ_SK_SK_NS1H_6thread17LinearCombinationISJ_Li1EffLNS1M_9ScaleType4KindE0ELNS_15FloatRoundStyleE2ESJ_EENS1_15EpilogueDefaultEEEEEvvEEEEvNT_6ParamsE,"",@"SHT_CUDA_INFO"
	.sectionflags	@""
	.align	4


	//----- nvinfo : EIATTR_CUDA_API_VERSION
	.align		4
        /*0000*/ 	.byte	0x04, 0x37
        /*0002*/ 	.short	(.L_21 - .L_20)
.L_20:
        /*0004*/ 	.word	0x00000082


	//----- nvinfo : EIATTR_KPARAM_INFO
	.align		4
.L_21:
        /*0008*/ 	.byte	0x04, 0x17
        /*000a*/ 	.short	(.L_23 - .L_22)
.L_22:
        /*000c*/ 	.word	0x00000000
        /*0010*/ 	.short	0x0000
        /*0012*/ 	.short	0x0070
        /*0014*/ 	.byte	0x00, 0xf0, 0x01, 0x10


	//----- nvinfo : EIATTR_SPARSE_MMA_MASK
	.align		4
.L_23:
        /*0018*/ 	.byte	0x03, 0x50
        /*001a*/ 	.short	0x0000


	//----- nvinfo : EIATTR_MAXREG_COUNT
	.align		4
        /*001c*/ 	.byte	0x03, 0x1b
        /*001e*/ 	.short	0x00a8


	//----- nvinfo : EIATTR_NUM_BARRIERS
	.align		4
        /*0020*/ 	.byte	0x02, 0x4c
        /*0022*/ 	.byte	0x01
	.zero		1


	//----- nvinfo : EIATTR_EXTERNS
	.align		4
        /*0024*/ 	.byte	0x04, 0x0f
        /*0026*/ 	.short	(.L_25 - .L_24)


	//   ....[0]....
	.align		4
.L_24:
        /*0028*/ 	.word	index@(__assertfail)


	//----- nvinfo : EIATTR_MERCURY_ISA_VERSION
	.align		4
.L_25:
        /*002c*/ 	.byte	0x03, 0x5f
        /*002e*/ 	.short	0x0101


	//----- nvinfo : EIATTR_INT_WARP_WIDE_INSTR_OFFSETS
	.align		4
        /*0030*/ 	.byte	0x04, 0x31
        /*0032*/ 	.short	(.L_27 - .L_26)


	//   ....[0]....
.L_26:
        /*0034*/ 	.word	0x00000390


	//   ....[1]....
        /*0038*/ 	.word	0x000003a0


	//   ....[2]....
        /*003c*/ 	.word	0x000004c0


	//----- nvinfo : EIATTR_COOP_GROUP_MASK_REGIDS
	.align		4
.L_27:
        /*0040*/ 	.byte	0x04, 0x29
        /*0042*/ 	.short	(.L_29 - .L_28)


	//   ....[0]....
.L_28:
        /*0044*/ 	.word	0xffffffff


	//   ....[1]....
        /*0048*/ 	.word	0xffffffff


	//   ....[2]....
        /*004c*/ 	.word	0xffffffff


	//   ....[3]....
        /*0050*/ 	.word	0xffffffff


	//   ....[4]....
        /*0054*/ 	.word	0xffffffff


	//----- nvinfo : EIATTR_COOP_GROUP_INSTR_OFFSETS
	.align		4
.L_29:
        /*0058*/ 	.byte	0x04, 0x28
        /*005a*/ 	.short	(.L_31 - .L_30)


	//   ....[0]....
.L_30:
        /*005c*/ 	.word	0x00000060


	//   ....[1]....
        /*0060*/ 	.word	0x00000070


	//   ....[2]....
        /*0064*/ 	.word	0x00000130


	//   ....[3]....
        /*0068*/ 	.word	0x000002a0


	//   ....[4]....
        /*006c*/ 	.word	0x000010a0


	//----- nvinfo : EIATTR_REG_RECONFIG
	.align		4
.L_31:
        /*0070*/ 	.byte	0x01, 0x54
	.zero		2


	//----- nvinfo : EIATTR_SYSCALL_OFFSETS
	.align		4
        /*0074*/ 	.byte	0x04, 0x46
        /*0076*/ 	.short	(.L_33 - .L_32)


	//   ....[0]....
.L_32:
        /*0078*/ 	.word	0x00001270


	//----- nvinfo : EIATTR_MBARRIER_INSTR_OFFSETS
	.align		4
.L_33:
        /*007c*/ 	.byte	0x04, 0x39
        /*007e*/ 	.short	(.L_35 - .L_34)


	//   ....[0]....
.L_34:
        /*0080*/ 	.word	0x00000230
        /*0084*/ 	.word	0x000000ff
        /*0088*/ 	.word	0x00000000
        /*008c*/ 	.short	0x0100
        /*008e*/ 	.byte	0x08
	.zero		1


	//   ....[1]....
        /*0090*/ 	.word	0x00000240
        /*0094*/ 	.word	0x000000ff
        /*0098*/ 	.word	0x00000018
        /*009c*/ 	.short	0x0100
        /*009e*/ 	.byte	0x08
	.zero		1


	//   ....[2]....
        /*00a0*/ 	.word	0x00000250
        /*00a4*/ 	.word	0x000000ff
        /*00a8*/ 	.word	0x00000008
        /*00ac*/ 	.short	0x0100
        /*00ae*/ 	.byte	0x08
	.zero		1


	//   ....[3]....
        /*00b0*/ 	.word	0x00000260
        /*00b4*/ 	.word	0x000000ff
        /*00b8*/ 	.word	0x00000020
        /*00bc*/ 	.short	0x0100
        /*00be*/ 	.byte	0x08
	.zero		1


	//   ....[4]....
        /*00c0*/ 	.word	0x00000270
        /*00c4*/ 	.word	0x000000ff
        /*00c8*/ 	.word	0x00000010
        /*00cc*/ 	.short	0x0100
        /*00ce*/ 	.byte	0x08
	.zero		1


	//   ....[5]....
        /*00d0*/ 	.word	0x00000280
        /*00d4*/ 	.word	0x000000ff
        /*00d8*/ 	.word	0x00000028
        /*00dc*/ 	.short	0x0100
        /*00de*/ 	.byte	0x08
	.zero		1


	//   ....[6]....
        /*00e0*/ 	.word	0x00000540
        /*00e4*/ 	.word	0x000000ff
        /*00e8*/ 	.word	0x00000040
        /*00ec*/ 	.short	0x0100
        /*00ee*/ 	.byte	0x08
	.zero		1


	//   ....[7]....
        /*00f0*/ 	.word	0x000005a0
        /*00f4*/ 	.word	0x000000ff
        /*00f8*/ 	.word	0x00000048
        /*00fc*/ 	.short	0x0100
        /*00fe*/ 	.byte	0x08
	.zero		1


	//   ....[8]....
        /*0100*/ 	.word	0x000012f0
        /*0104*/ 	.word	0x00000003
        /*0108*/ 	.word	0x00000000
        /*010c*/ 	.short	0x010a
        /*010e*/ 	.byte	0x3f
	.zero		1


	//   ....[9]....
        /*0110*/ 	.word	0x00001330
        /*0114*/ 	.word	0x00000003
        /*0118*/ 	.word	0x00000000
        /*011c*/ 	.short	0x010a
        /*011e*/ 	.byte	0x3f
	.zero		1


	//   ....[10]....
        /*0120*/ 	.word	0x00001b90
        /*0124*/ 	.word	0x000000ff
        /*0128*/ 	.word	0x00000000
        /*012c*/ 	.short	0x010a
        /*012e*/ 	.byte	0x08
	.zero		1


	//   ....[11]....
        /*0130*/ 	.word	0x00001bd0
        /*0134*/ 	.word	0x000000ff
        /*0138*/ 	.word	0x00000000
        /*013c*/ 	.short	0x010a
        /*013e*/ 	.byte	0x08
	.zero		1


	//   ....[12]....
        /*0140*/ 	.word	0x000022f0
        /*0144*/ 	.word	0x000000ff
        /*0148*/ 	.word	0x00000000
        /*014c*/ 	.short	0x0101
        /*014e*/ 	.byte	0x07
	.zero		1


	//   ....[13]....
        /*0150*/ 	.word	0x000024f0
        /*0154*/ 	.word	0x000000ff
        /*0158*/ 	.word	0x00000000
        /*015c*/ 	.short	0x0101
        /*015e*/ 	.byte	0x06
	.zero		1


	//   ....[14]....
        /*0160*/ 	.word	0x00004c10
        /*0164*/ 	.word	0x0000000e
        /*0168*/ 	.word	0x00000018
        /*016c*/ 	.short	0x010a
        /*016e*/ 	.byte	0x3f
	.zero		1


	//   ....[15]....
        /*0170*/ 	.word	0x00005060
        /*0174*/ 	.word	0x00000006
        /*0178*/ 	.word	0x00000048
        /*017c*/ 	.short	0x0101
        /*017e*/ 	.byte	0x3f
	.zero		1


	//   ....[16]....
        /*0180*/ 	.word	0x00005780
        /*0184*/ 	.word	0x00000007
        /*0188*/ 	.word	0x00000000
        /*018c*/ 	.short	0x010a
        /*018e*/ 	.byte	0x3f
	.zero		1


	//   ....[17]....
        /*0190*/ 	.word	0x00005800
        /*0194*/ 	.word	0x00000009
        /*0198*/ 	.word	0x00000000
        /*019c*/ 	.short	0x010a
        /*019e*/ 	.byte	0x3f
	.zero		1


	//   ....[18]....
        /*01a0*/ 	.word	0x00005890
        /*01a4*/ 	.word	0x00000003
        /*01a8*/ 	.word	0x00000000
        /*01ac*/ 	.short	0x010a
        /*01ae*/ 	.byte	0x3f
	.zero		1


	//   ....[19]....
        /*01b0*/ 	.word	0x000058f0
        /*01b4*/ 	.word	0x00000003
        /*01b8*/ 	.word	0x00000000
        /*01bc*/ 	.short	0x010a
        /*01be*/ 	.byte	0x3f
	.zero		1


	//   ....[20]....
        /*01c0*/ 	.word	0x00005950
        /*01c4*/ 	.word	0x00000004
        /*01c8*/ 	.word	0x00000000
        /*01cc*/ 	.short	0x010a
        /*01ce*/ 	.byte	0x3f
	.zero		1


	//   ....[21]....
        /*01d0*/ 	.word	0x00005a20
        /*01d4*/ 	.word	0x0000000e
        /*01d8*/ 	.word	0x00000018
        /*01dc*/ 	.short	0x010a
        /*01de*/ 	.byte	0x3f
	.zero		1


	//   ....[22]....
        /*01e0*/ 	.word	0x00005af0
        /*01e4*/ 	.word	0x00000007
        /*01e8*/ 	.word	0x00000000
        /*01ec*/ 	.short	0x010a
        /*01ee*/ 	.byte	0x3f
	.zero		1


	//   ....[23]....
        /*01f0*/ 	.word	0x00005b40
        /*01f4*/ 	.word	0x00000009
        /*01f8*/ 	.word	0x00000000
        /*01fc*/ 	.short	0x010a
        /*01fe*/ 	.byte	0x3f
	.zero		1


	//----- nvinfo : EIATTR_NUM_MBARRIERS
	.align		4
.L_35:
        /*0200*/ 	.byte	0x03, 0x38
        /*0202*/ 	.short	0x0008


	//----- nvinfo : EIATTR_EXIT_INSTR_OFFSETS
	.align		4
        /*0204*/ 	.byte	0x04, 0x1c
        /*0206*/ 	.short	(.L_37 - .L_36)


	//   ....[0]....
.L_36:
        /*0208*/ 	.word	0x00000640


	//   ....[1]....
        /*020c*/ 	.word	0x00000f00


	//   ....[2]....
        /*0210*/ 	.word	0x000042f0


	//   ....[3]....
        /*0214*/ 	.word	0x00004920


	//   ....[4]....
        /*0218*/ 	.word	0x000058e0


	//----- nvinfo : EIATTR_MAX_THREADS
	.align		4
.L_37:
        /*021c*/ 	.byte	0x04, 0x05
        /*021e*/ 	.short	(.L_39 - .L_38)
.L_38:
        /*0220*/ 	.word	0x00000180
        /*0224*/ 	.word	0x00000001
        /*0228*/ 	.word	0x00000001


	//----- nvinfo : EIATTR_CRS_STACK_SIZE
	.align		4
.L_39:
        /*022c*/ 	.byte	0x04, 0x1e
        /*022e*/ 	.short	(.L_41 - .L_40)
.L_40:
        /*0230*/ 	.word	0x00000000


	//----- nvinfo : EIATTR_CBANK_PARAM_SIZE
	.align		4
.L_41:
        /*0234*/ 	.byte	0x03, 0x19
        /*0236*/ 	.short	0x0470


	//----- nvinfo : EIATTR_PARAM_CBANK
	.align		4
        /*0238*/ 	.byte	0x04, 0x0a
        /*023a*/ 	.short	(.L_43 - .L_42)
	.align		4
.L_42:
        /*023c*/ 	.word	index@(.nv.constant0._ZN7cutlass13device_kernelINS_4gemm6kernel13GemmUniversalIN4cute5tupleIJiiiiEEENS1_10collective13CollectiveMmaINS1_34MainloopSm90TmaGmmaWarpSpecializedILi3ENS5_IJNS4_1CILi1EEESB_SB_EEENS1_35KernelTmaWarpSpecializedCooperativeEEENS5_IJNSA_ILi256EEENSA_ILi16EEENSA_ILi128EEEEEENS_6half_tENS5_IJlSB_lEEESJ_SK_NS4_8TiledMMAINS4_8MMA_AtomIJNS4_4SM904GMMA25MMA_64x16x16_F32F16F16_SSILNSO_5MajorE0ELSQ_0ELNSO_7ScaleInE1ELSR_1EEEEEENS4_6LayoutINS5_IJNSA_ILi2EEESB_SB_EEENS5_IJSB_NSA_ILi0EEESX_EEEEENS5_IJNS4_10UnderscoreES10_S10_EEEEENS4_13SM90_TMA_LOADENS4_14ComposedLayoutINS4_7SwizzleILi3ELi4ELi3EEENS4_18smem_ptr_flag_bitsILi16EEENSU_INS5_IJNSA_ILi8EEENSA_ILi64EEEEEENS5_IJS1A_SB_EEEEEEEvNS4_8identityES13_S1E_vS1F_EENS_8epilogue10collective6detail29Sm90TmaWarpSpecializedAdapterINS1I_15DefaultEpilogueISJ_SK_SK_NS1H_6thread17LinearCombinationISJ_Li1EffLNS1M_9ScaleType4KindE0ELNS_15FloatRoundStyleE2ESJ_EENS1_15EpilogueDefaultEEEEEvvEEEEvNT_6ParamsE)
        /*0240*/ 	.short	0x0210
        /*0242*/ 	.short	0x0470


	//----- nvinfo : EIATTR_SW_WAR
	.align		4
.L_43:
        /*0244*/ 	.byte	0x04, 0x36
        /*0246*/ 	.short	(.L_45 - .L_44)
.L_44:
        /*0248*/ 	.word	0x00000008
.L_45:


//--------------------- .nv.callgraph             --------------------------
	.section	.nv.callgraph,"",@"SHT_CUDA_CALLGRAPH"
	.align	4
	.sectionentsize	8
	.align		4
        /*0000*/ 	.word	0x00000000
	.align		4
        /*0004*/ 	.word	0xffffffff
	.align		4
        /*0008*/ 	.word	index@(_ZN7cutlass13device_kernelINS_4gemm6kernel13GemmUniversalIN4cute5tupleIJiiiiEEENS1_10collective13CollectiveMmaINS1_34MainloopSm90TmaGmmaWarpSpecializedILi3ENS5_IJNS4_1CILi1EEESB_SB_EEENS1_35KernelTmaWarpSpecializedCooperativeEEENS5_IJNSA_ILi256EEENSA_ILi16EEENSA_ILi128EEEEEENS_6half_tENS5_IJlSB_lEEESJ_SK_NS4_8TiledMMAINS4_8MMA_AtomIJNS4_4SM904GMMA25MMA_64x16x16_F32F16F16_SSILNSO_5MajorE0ELSQ_0ELNSO_7ScaleInE1ELSR_1EEEEEENS4_6LayoutINS5_IJNSA_ILi2EEESB_SB_EEENS5_IJSB_NSA_ILi0EEESX_EEEEENS5_IJNS4_10UnderscoreES10_S10_EEEEENS4_13SM90_TMA_LOADENS4_14ComposedLayoutINS4_7SwizzleILi3ELi4ELi3EEENS4_18smem_ptr_flag_bitsILi16EEENSU_INS5_IJNSA_ILi8EEENSA_ILi64EEEEEENS5_IJS1A_SB_EEEEEEEvNS4_8identityES13_S1E_vS1F_EENS_8epilogue10collective6detail29Sm90TmaWarpSpecializedAdapterINS1I_15DefaultEpilogueISJ_SK_SK_NS1H_6thread17LinearCombinationISJ_Li1EffLNS1M_9ScaleType4KindE0ELNS_15FloatRoundStyleE2ESJ_EENS1_15EpilogueDefaultEEEEEvvEEEEvNT_6ParamsE)
	.align		4
        /*000c*/ 	.word	index@(__assertfail)
	.align		4
        /*0010*/ 	.word	0x00000000
	.align		4
        /*0014*/ 	.word	0xfffffffe
	.align		4
        /*0018*/ 	.word	0x00000000
	.align		4
        /*001c*/ 	.word	0xfffffffd
	.align		4
        /*0020*/ 	.word	0x00000000
	.align		4
        /*0024*/ 	.word	0xfffffffc


//--------------------- .nv.constant4             --------------------------
	.section	.nv.constant4,"a",@progbits
	.align	8
	.align		8
.nv.constant4:
        /*0000*/ 	.dword	__assertfail
	.align		8
        /*0008*/ 	.dword	__unnamed_1
	.align		8
        /*0010*/ 	.dword	_ZN40_INTERNAL_954da763_4_k_cu_c6e932c6_111664cuda3std3__45__cpo5beginE
	.align		8
        /*0018*/ 	.dword	_ZN40_INTERNAL_954da763_4_k_cu_c6e932c6_111664cuda3std3__45__cpo3endE
	.align		8
        /*0020*/ 	.dword	_ZN40_INTERNAL_954da763_4_k_cu_c6e932c6_111664cuda3std3__45__cpo6cbeginE
	.align		8
        /*0028*/ 	.dword	_ZN40_INTERNAL_954da763_4_k_cu_c6e932c6_111664cuda3std3__45__cpo4cendE
	.align		8
        /*0030*/ 	.dword	_ZN40_INTERNAL_954da763_4_k_cu_c6e932c6_111664cuda3std3__442_GLOBAL__N__954da763_4_k_cu_c6e932c6_111666ignoreE
	.align		8
        /*0038*/ 	.dword	_ZN40_INTERNAL_954da763_4_k_cu_c6e932c6_111664cuda3std3__419piecewise_constructE
	.align		8
        /*0040*/ 	.dword	_ZN40_INTERNAL_954da763_4_k_cu_c6e932c6_111664cuda3std3__48in_placeE
	.align		8
        /*0048*/ 	.dword	_ZN40_INTERNAL_954da763_4_k_cu_c6e932c6_111664cuda3std6ranges3__45__cpo4swapE
	.align		8
        /*0050*/ 	.dword	_ZN40_INTERNAL_954da763_4_k_cu_c6e932c6_111664cuda3std6ranges3__45__cpo9iter_moveE
	.align		8
        /*0058*/ 	.dword	_ZN40_INTERNAL_954da763_4_k_cu_c6e932c6_111664cute7productE
	.align		8
        /*0060*/ 	.dword	_ZN40_INTERNAL_954da763_4_k_cu_c6e932c6_111664cute1_E
	.align		8
        /*0068*/ 	.dword	$str$22
	.align		8
        /*0070*/ 	.dword	$str$23


//--------------------- .text._ZN7cutlass13device_kernelINS_4gemm6kernel13GemmUniversalIN4cute5tupleIJiiiiEEENS1_10collective13CollectiveMmaINS1_34MainloopSm90TmaGmmaWarpSpecializedILi3ENS5_IJNS4_1CILi1EEESB_SB_EEENS1_35KernelTmaWarpSpecializedCooperativeEEENS5_IJNSA_ILi256EEENSA_ILi16EEENSA_ILi128EEEEEENS_6half_tENS5_IJlSB_lEEESJ_SK_NS4_8TiledMMAINS4_8MMA_AtomIJNS4_4SM904GMMA25MMA_64x16x16_F32F16F16_SSILNSO_5MajorE0ELSQ_0ELNSO_7ScaleInE1ELSR_1EEEEEENS4_6LayoutINS5_IJNSA_ILi2EEESB_SB_EEENS5_IJSB_NSA_ILi0EEESX_EEEEENS5_IJNS4_10UnderscoreES10_S10_EEEEENS4_13SM90_TMA_LOADENS4_14ComposedLayoutINS4_7SwizzleILi3ELi4ELi3EEENS4_18smem_ptr_flag_bitsILi16EEENSU_INS5_IJNSA_ILi8EEENSA_ILi64EEEEEENS5_IJS1A_SB_EEEEEEEvNS4_8identityES13_S1E_vS1F_EENS_8epilogue10collective6detail29Sm90TmaWarpSpecializedAdapterINS1I_15DefaultEpilogueISJ_SK_SK_NS1H_6thread17LinearCombinationISJ_Li1EffLNS1M_9ScaleType4KindE0ELNS_15FloatRoundStyleE2ESJ_EENS1_15EpilogueDefaultEEEEEvvEEEEvNT_6ParamsE --------------------------
	.section	.text._ZN7cutlass13device_kernelINS_4gemm6kernel13GemmUniversalIN4cute5tupleIJiiiiEEENS1_10collective13CollectiveMmaINS1_34MainloopSm90TmaGmmaWarpSpecializedILi3ENS5_IJNS4_1CILi1EEESB_SB_EEENS1_35KernelTmaWarpSpecializedCooperativeEEENS5_IJNSA_ILi256EEENSA_ILi16EEENSA_ILi128EEEEEENS_6half_tENS5_IJlSB_lEEESJ_SK_NS4_8TiledMMAINS4_8MMA_AtomIJNS4_4SM904GMMA25MMA_64x16x16_F32F16F16_SSILNSO_5MajorE0ELSQ_0ELNSO_7ScaleInE1ELSR_1EEEEEENS4_6LayoutINS5_IJNSA_ILi2EEESB_SB_EEENS5_IJSB_NSA_ILi0EEESX_EEEEENS5_IJNS4_10UnderscoreES10_S10_EEEEENS4_13SM90_TMA_LOADENS4_14ComposedLayoutINS4_7SwizzleILi3ELi4ELi3EEENS4_18smem_ptr_flag_bitsILi16EEENSU_INS5_IJNSA_ILi8EEENSA_ILi64EEEEEENS5_IJS1A_SB_EEEEEEEvNS4_8identityES13_S1E_vS1F_EENS_8epilogue10collective6detail29Sm90TmaWarpSpecializedAdapterINS1I_15DefaultEpilogueISJ_SK_SK_NS1H_6thread17LinearCombinationISJ_Li1EffLNS1M_9ScaleType4KindE0ELNS_15FloatRoundStyleE2ESJ_EENS1_15EpilogueDefaultEEEEEvvEEEEvNT_6ParamsE,"ax",@progbits
	.align	128
.text._ZN7cutlass13device_kernelINS_4gemm6kernel13GemmUniversalIN4cute5tupleIJiiiiEEENS1_10collective13CollectiveMmaINS1_34MainloopSm90TmaGmmaWarpSpecializedILi3ENS5_IJNS4_1CILi1EEESB_SB_EEENS1_35KernelTmaWarpSpecializedCooperativeEEENS5_IJNSA_ILi256EEENSA_ILi16EEENSA_ILi128EEEEEENS_6half_tENS5_IJlSB_lEEESJ_SK_NS4_8TiledMMAINS4_8MMA_AtomIJNS4_4SM904GMMA25MMA_64x16x16_F32F16F16_SSILNSO_5MajorE0ELSQ_0ELNSO_7ScaleInE1ELSR_1EEEEEENS4_6LayoutINS5_IJNSA_ILi2EEESB_SB_EEENS5_IJSB_NSA_ILi0EEESX_EEEEENS5_IJNS4_10UnderscoreES10_S10_EEEEENS4_13SM90_TMA_LOADENS4_14ComposedLayoutINS4_7SwizzleILi3ELi4ELi3EEENS4_18smem_ptr_flag_bitsILi16EEENSU_INS5_IJNSA_ILi8EEENSA_ILi64EEEEEENS5_IJS1A_SB_EEEEEEEvNS4_8identityES13_S1E_vS1F_EENS_8epilogue10collective6detail29Sm90TmaWarpSpecializedAdapterINS1I_15DefaultEpilogueISJ_SK_SK_NS1H_6thread17LinearCombinationISJ_Li1EffLNS1M_9ScaleType4KindE0ELNS_15FloatRoundStyleE2ESJ_EENS1_15EpilogueDefaultEEEEEvvEEEEvNT_6ParamsE:
        .type           _ZN7cutlass13device_kernelINS_4gemm6kernel13GemmUniversalIN4cute5tupleIJiiiiEEENS1_10collective13CollectiveMmaINS1_34MainloopSm90TmaGmmaWarpSpecializedILi3ENS5_IJNS4_1CILi1EEESB_SB_EEENS1_35KernelTmaWarpSpecializedCooperativeEEENS5_IJNSA_ILi256EEENSA_ILi16EEENSA_ILi128EEEEEENS_6half_tENS5_IJlSB_lEEESJ_SK_NS4_8TiledMMAINS4_8MMA_AtomIJNS4_4SM904GMMA25MMA_64x16x16_F32F16F16_SSILNSO_5MajorE0ELSQ_0ELNSO_7ScaleInE1ELSR_1EEEEEENS4_6LayoutINS5_IJNSA_ILi2EEESB_SB_EEENS5_IJSB_NSA_ILi0EEESX_EEEEENS5_IJNS4_10UnderscoreES10_S10_EEEEENS4_13SM90_TMA_LOADENS4_14ComposedLayoutINS4_7SwizzleILi3ELi4ELi3EEENS4_18smem_ptr_flag_bitsILi16EEENSU_INS5_IJNSA_ILi8EEENSA_ILi64EEEEEENS5_IJS1A_SB_EEEEEEEvNS4_8identityES13_S1E_vS1F_EENS_8epilogue10collective6detail29Sm90TmaWarpSpecializedAdapterINS1I_15DefaultEpilogueISJ_SK_SK_NS1H_6thread17LinearCombinationISJ_Li1EffLNS1M_9ScaleType4KindE0ELNS_15FloatRoundStyleE2ESJ_EENS1_15EpilogueDefaultEEEEEvvEEEEvNT_6ParamsE,@function
        .size           _ZN7cutlass13device_kernelINS_4gemm6kernel13GemmUniversalIN4cute5tupleIJiiiiEEENS1_10collective13CollectiveMmaINS1_34MainloopSm90TmaGmmaWarpSpecializedILi3ENS5_IJNS4_1CILi1EEESB_SB_EEENS1_35KernelTmaWarpSpecializedCooperativeEEENS5_IJNSA_ILi256EEENSA_ILi16EEENSA_ILi128EEEEEENS_6half_tENS5_IJlSB_lEEESJ_SK_NS4_8TiledMMAINS4_8MMA_AtomIJNS4_4SM904GMMA25MMA_64x16x16_F32F16F16_SSILNSO_5MajorE0ELSQ_0ELNSO_7ScaleInE1ELSR_1EEEEEENS4_6LayoutINS5_IJNSA_ILi2EEESB_SB_EEENS5_IJSB_NSA_ILi0EEESX_EEEEENS5_IJNS4_10UnderscoreES10_S10_EEEEENS4_13SM90_TMA_LOADENS4_14ComposedLayoutINS4_7SwizzleILi3ELi4ELi3EEENS4_18smem_ptr_flag_bitsILi16EEENSU_INS5_IJNSA_ILi8EEENSA_ILi64EEEEEENS5_IJS1A_SB_EEEEEEEvNS4_8identityES13_S1E_vS1F_EENS_8epilogue10collective6detail29Sm90TmaWarpSpecializedAdapterINS1I_15DefaultEpilogueISJ_SK_SK_NS1H_6thread17LinearCombinationISJ_Li1EffLNS1M_9ScaleType4KindE0ELNS_15FloatRoundStyleE2ESJ_EENS1_15EpilogueDefaultEEEEEvvEEEEvNT_6ParamsE,(.L_x_94 - _ZN7cutlass13device_kernelINS_4gemm6kernel13GemmUniversalIN4cute5tupleIJiiiiEEENS1_10collective13CollectiveMmaINS1_34MainloopSm90TmaGmmaWarpSpecializedILi3ENS5_IJNS4_1CILi1EEESB_SB_EEENS1_35KernelTmaWarpSpecializedCooperativeEEENS5_IJNSA_ILi256EEENSA_ILi16EEENSA_ILi128EEEEEENS_6half_tENS5_IJlSB_lEEESJ_SK_NS4_8TiledMMAINS4_8MMA_AtomIJNS4_4SM904GMMA25MMA_64x16x16_F32F16F16_SSILNSO_5MajorE0ELSQ_0ELNSO_7ScaleInE1ELSR_1EEEEEENS4_6LayoutINS5_IJNSA_ILi2EEESB_SB_EEENS5_IJSB_NSA_ILi0EEESX_EEEEENS5_IJNS4_10UnderscoreES10_S10_EEEEENS4_13SM90_TMA_LOADENS4_14ComposedLayoutINS4_7SwizzleILi3ELi4ELi3EEENS4_18smem_ptr_flag_bitsILi16EEENSU_INS5_IJNSA_ILi8EEENSA_ILi64EEEEEENS5_IJS1A_SB_EEEEEEEvNS4_8identityES13_S1E_vS1F_EENS_8epilogue10collective6detail29Sm90TmaWarpSpecializedAdapterINS1I_15DefaultEpilogueISJ_SK_SK_NS1H_6thread17LinearCombinationISJ_Li1EffLNS1M_9ScaleType4KindE0ELNS_15FloatRoundStyleE2ESJ_EENS1_15EpilogueDefaultEEEEEvvEEEEvNT_6ParamsE)
        .other          _ZN7cutlass13device_kernelINS_4gemm6kernel13GemmUniversalIN4cute5tupleIJiiiiEEENS1_10collective13CollectiveMmaINS1_34MainloopSm90TmaGmmaWarpSpecializedILi3ENS5_IJNS4_1CILi1EEESB_SB_EEENS1_35KernelTmaWarpSpecializedCooperativeEEENS5_IJNSA_ILi256EEENSA_ILi16EEENSA_ILi128EEEEEENS_6half_tENS5_IJlSB_lEEESJ_SK_NS4_8TiledMMAINS4_8MMA_AtomIJNS4_4SM904GMMA25MMA_64x16x16_F32F16F16_SSILNSO_5MajorE0ELSQ_0ELNSO_7ScaleInE1ELSR_1EEEEEENS4_6LayoutINS5_IJNSA_ILi2EEESB_SB_EEENS5_IJSB_NSA_ILi0EEESX_EEEEENS5_IJNS4_10UnderscoreES10_S10_EEEEENS4_13SM90_TMA_LOADENS4_14ComposedLayoutINS4_7SwizzleILi3ELi4ELi3EEENS4_18smem_ptr_flag_bitsILi16EEENSU_INS5_IJNSA_ILi8EEENSA_ILi64EEEEEENS5_IJS1A_SB_EEEEEEEvNS4_8identityES13_S1E_vS1F_EENS_8epilogue10collective6detail29Sm90TmaWarpSpecializedAdapterINS1I_15DefaultEpilogueISJ_SK_SK_NS1H_6thread17LinearCombinationISJ_Li1EffLNS1M_9ScaleType4KindE0ELNS_15FloatRoundStyleE2ESJ_EENS1_15EpilogueDefaultEEEEEvvEEEEvNT_6ParamsE,@"STO_CUDA_ENTRY STV_DEFAULT"
_ZN7cutlass13device_kernelINS_4gemm6kernel13GemmUniversalIN4cute5tupleIJiiiiEEENS1_10collective13CollectiveMmaINS1_34MainloopSm90TmaGmmaWarpSpecializedILi3ENS5_IJNS4_1CILi1EEESB_SB_EEENS1_35KernelTmaWarpSpecializedCooperativeEEENS5_IJNSA_ILi256EEENSA_ILi16EEENSA_ILi128EEEEEENS_6half_tENS5_IJlSB_lEEESJ_SK_NS4_8TiledMMAINS4_8MMA_AtomIJNS4_4SM904GMMA25MMA_64x16x16_F32F16F16_SSILNSO_5MajorE0ELSQ_0ELNSO_7ScaleInE1ELSR_1EEEEEENS4_6LayoutINS5_IJNSA_ILi2EEESB_SB_EEENS5_IJSB_NSA_ILi0EEESX_EEEEENS5_IJNS4_10UnderscoreES10_S10_EEEEENS4_13SM90_TMA_LOADENS4_14ComposedLayoutINS4_7SwizzleILi3ELi4ELi3EEENS4_18smem_ptr_flag_bitsILi16EEENSU_INS5_IJNSA_ILi8EEENSA_ILi64EEEEEENS5_IJS1A_SB_EEEEEEEvNS4_8identityES13_S1E_vS1F_EENS_8epilogue10collective6detail29Sm90TmaWarpSpecializedAdapterINS1I_15DefaultEpilogueISJ_SK_SK_NS1H_6thread17LinearCombinationISJ_Li1EffLNS1M_9ScaleType4KindE0ELNS_15FloatRoundStyleE2ESJ_EENS1_15EpilogueDefaultEEEEEvvEEEEvNT_6ParamsE:
[----:B------:R-:W0:Y:S01]  /*0000*/  LDC R1, c[0x0][0x28] ;  /* 0x00000a00ff017b82 */ /* 0x000e220000000800 */
[----:B------:R-:W1:Y:S01]  /*0010*/  S2R R18, SR_TID.X ;  /* 0x0000000000127919 */ /* 0x000e620000002100 */
[----:B------:R-:W-:Y:S01]  /*0020*/  ELECT P0, URZ, PT ;  /* 0x00000000003f782f */ /* 0x000fe20003800000 */
[----:B------:R-:W-:Y:S01]  /*0030*/  BSSY B0, `(.L_x_0) ;  /* 0x000000f000007945 */ /* 0x000fe20003800000 */
[--C-:B-1----:R-:W-:Y:S02]  /*0040*/  SHF.R.U32.HI R0, RZ, 0x5, R18.reuse ;  /* 0x00000005ff007819 */ /* 0x102fe40000011612 */
[----:B------:R-:W-:-:S03]  /*0050*/  SHF.R.U32.HI R7, RZ, 0x7, R18 ;  /* 0x00000007ff077819 */ /* 0x000fc60000011612 */
[----:B------:R-:W1:Y:S04]  /*0060*/  SHFL.IDX PT, R3, R0, RZ, 0x1f ;  /* 0x00001fff00037589 */ /* 0x000e6800000e0000 */
[----:B------:R2:W3:Y:S01]  /*0070*/  SHFL.IDX PT, R10, R7, RZ, 0x1f ;  /* 0x00001fff070a7589 */ /* 0x0004e200000e0000 */
[----:B-1----:R-:W-:-:S13]  /*0080*/  ISETP.NE.OR P0, PT, R3, RZ, !P0 ;  /* 0x000000ff0300720c */ /* 0x002fda0004705670 */
[----:B0-23--:R-:W-:Y:S05]  /*0090*/  @P0 BRA `(.L_x_1) ;  /* 0x0000000000200947 */ /* 0x00dfea0003800000 */
[----:B------:R-:W-:Y:S02]  /*00a0*/  ULDC.64 UR4, c[0x0][0x198] ;  /* 0x0000660000047ab9 */ /* 0x000fe40000000a00 */
[----:B------:R-:W-:Y:S02]  /*00b0*/  UIADD3 UR6, UP0, UR4, 0xf0, URZ ;  /* 0x000000f004067890 */ /* 0x000fe4000ff1e03f */
[----:B------:R-:W-:Y:S02]  /*00c0*/  UIADD3 UR4, UP1, UR4, 0x1f0, URZ ;  /* 0x000001f004047890 */ /* 0x000fe4000ff3e03f */
[----:B------:R-:W-:Y:S02]  /*00d0*/  UIADD3.X UR7, URZ, UR5, URZ, UP0, !UPT ;  /* 0x000000053f077290 */ /* 0x000fe400087fe43f */
[----:B------:R-:W-:-:S07]  /*00e0*/  UIADD3.X UR5, URZ, UR5, URZ, UP1, !UPT ;  /* 0x000000053f057290 */ /* 0x000fce0008ffe43f */
[----:B------:R0:W-:Y:S02]  /*00f0*/  UTMACCTL.PF [UR6] ;  /* 0x00000000060079b9 */ /* 0x0001e40008040000 */
[----:B------:R0:W-:Y:S02]  /*0100*/  UTMACCTL.PF [UR4] ;  /* 0x00000000040079b9 */ /* 0x0001e40008040000 */
[----:B0-----:R-:W-:Y:S01]  /*0110*/  NOP ;  /* 0x0000000000007918 */ /* 0x001fe20000000000 */
.L_x_1:
[----:B------:R-:W-:Y:S05]  /*0120*/  BSYNC B0 ;  /* 0x0000000000007941 */ /* 0x000fea0003800000 */
.L_x_0:
[----:B------:R-:W0:Y:S02]  /*0130*/  SHFL.IDX PT, R2, R0, RZ, 0x1f ;  /* 0x00001fff00027589 */ /* 0x000e2400000e0000 */
[----:B0-----:R-:W-:-:S13]  /*0140*/  ISETP.NE.AND P0, PT, R2, RZ, PT ;  /* 0x000000ff0200720c */ /* 0x001fda0003f05270 */
[----:B------:R-:W-:Y:S05]  /*0150*/  @P0 BRA `(.L_x_2) ;  /* 0x0000000000500947 */ /* 0x000fea0003800000 */
[----:B------:R-:W0:Y:S01]  /*0160*/  S2UR UR8, SR_CgaCtaId ;  /* 0x00000000000879c3 */ /* 0x000e220000008800 */
[----:B------:R-:W-:Y:S01]  /*0170*/  UMOV UR4, 0x400 ;  /* 0x0000040000047882 */ /* 0x000fe20000000000 */
[----:B------:R-:W-:Y:S01]  /*0180*/  UMOV UR5, 0x1 ;  /* 0x0000000100057882 */ /* 0x000fe20000000000 */
[----:B------:R-:W-:Y:S01]  /*0190*/  UMOV UR6, 0x100 ;  /* 0x0000010000067882 */ /* 0x000fe20000000000 */
[----:B------:R-:W-:Y:S01]  /*01a0*/  ELECT P0, URZ, PT ;  /* 0x00000000003f782f */ /* 0x000fe20003800000 */
[----:B------:R-:W-:-:S04]  /*01b0*/  UIADD3 UR6, -UR6, 0x100000, URZ ;  /* 0x0010000006067890 */ /* 0x000fc8000fffe13f */
[----:B------:R-:W-:Y:S02]  /*01c0*/  USHF.L.U32 UR7, UR6, 0xb, URZ ;  /* 0x0000000b06077899 */ /* 0x000fe4000800063f */
[----:B------:R-:W-:Y:S02]  /*01d0*/  USHF.L.U32 UR6, UR6, 0x1, URZ ;  /* 0x0000000106067899 */ /* 0x000fe4000800063f */
[----:B0-----:R-:W-:Y:S02]  /*01e0*/  ULEA UR8, UR8, UR4, 0x18 ;  /* 0x0000000408087291 */ /* 0x001fe4000f8ec03f */
[----:B------:R-:W-:-:S04]  /*01f0*/  UIADD3 UR4, -UR5, 0x100000, URZ ;  /* 0x0010000005047890 */ /* 0x000fc8000fffe13f */
[----:B------:R-:W-:Y:S02]  /*0200*/  USHF.L.U32 UR5, UR4, 0xb, URZ ;  /* 0x0000000b04057899 */ /* 0x000fe4000800063f */
[----:B------:R-:W-:Y:S01]  /*0210*/  USHF.L.U32 UR4, UR4, 0x1, URZ ;  /* 0x0000000104047899 */ /* 0x000fe2000800063f */
[----:B------:R-:W0:Y:S11]  /*0220*/  FENCE.VIEW.ASYNC.S ;  /* 0x00000000000073c6 */ /* 0x000e360000000000 */
[----:B0-----:R0:W1:Y:S01]  /*0230*/  SYNCS.EXCH.64 URZ, [UR8], UR4 ;  /* 0x00000004083f75b2 */ /* 0x0010620008000100 */
[----:B------:R0:W2:Y:S01]  /*0240*/  SYNCS.EXCH.64 URZ, [UR8+0x18], UR6 ;  /* 0x00001806083f75b2 */ /* 0x0000a20008000100 */
[----:B------:R0:W3:Y:S01]  /*0250*/  SYNCS.EXCH.64 URZ, [UR8+0x8], UR4 ;  /* 0x00000804083f75b2 */ /* 0x0000e20008000100 */
[----:B------:R0:W4:Y:S01]  /*0260*/  SYNCS.EXCH.64 URZ, [UR8+0x20], UR6 ;  /* 0x00002006083f75b2 */ /* 0x0001220008000100 */
[----:B------:R0:W0:Y:S01]  /*0270*/  SYNCS.EXCH.64 URZ, [UR8+0x10], UR4 ;  /* 0x00001004083f75b2 */ /* 0x0000220008000100 */
[----:B------:R0:W0:Y:S01]  /*0280*/  SYNCS.EXCH.64 URZ, [UR8+0x28], UR6 ;  /* 0x00002806083f75b2 */ /* 0x0000220008000100 */
[----:B------:R-:W-:Y:S01]  /*0290*/  NOP ;  /* 0x0000000000007918 */ /* 0x000fe20000000000 */
.L_x_2:
[----:B------:R-:W5:Y:S01]  /*02a0*/  SHFL.IDX PT, R0, R0, RZ, 0x1f ;  /* 0x00001fff00007589 */ /* 0x000f6200000e0000 */
[----:B------:R-:W-:Y:S01]  /*02b0*/  ELECT P0, URZ, PT ;  /* 0x00000000003f782f */ /* 0x000fe20003800000 */
[----:B------:R-:W1:Y:S01]  /*02c0*/  LDC R2, c[0x0][0x65c] ;  /* 0x00019700ff027b82 */ /* 0x000e620000000800 */
[----:B0-----:R-:W-:Y:S01]  /*02d0*/  UMOV UR4, 0x20 ;  /* 0x0000002000047882 */ /* 0x001fe20000000000 */
[----:B------:R-:W0:Y:S01]  /*02e0*/  S2R R6, SR_CTAID.Y ;  /* 0x0000000000067919 */ /* 0x000e220000002600 */
[----:B------:R-:W-:Y:S01]  /*02f0*/  NOP ;  /* 0x0000000000007918 */ /* 0x000fe20000000000 */
[----:B------:R-:W-:Y:S01]  /*0300*/  ISETP.NE.AND P2, PT, R10, RZ, PT ;  /* 0x000000ff0a00720c */ /* 0x000fe20003f45270 */
[----:B------:R-:W-:Y:S01]  /*0310*/  NOP ;  /* 0x0000000000007918 */ /* 0x000fe20000000000 */
[----:B------:R-:W2:Y:S01]  /*0320*/  S2R R4, SR_CTAID.X ;  /* 0x0000000000047919 */ /* 0x000ea20000002500 */
[----:B------:R-:W-:Y:S01]  /*0330*/  IMAD.MOV.U32 R5, RZ, RZ, RZ ;  /* 0x000000ffff057224 */ /* 0x000fe200078e00ff */
[----:B-----5:R-:W-:-:S02]  /*0340*/  ISETP.NE.OR P0, PT, R0, RZ, !P0 ;  /* 0x000000ff0000720c */ /* 0x020fc40004705670 */
[----:B-1----:R-:W-:-:S04]  /*0350*/  ISETP.NE.AND P3, PT, R2, 0x1, PT ;  /* 0x000000010200780c */ /* 0x002fc80003f65270 */
[----:B------:R-:W-:Y:S02]  /*0360*/  P2R R0, PR, RZ, 0x8 ;  /* 0x00000008ff007803 */ /* 0x000fe40000000000 */
[----:B------:R-:W-:-:S04]  /*0370*/  SHF.R.S32.HI R0, RZ, 0x1f, R3 ;  /* 0x0000001fff007819 */ /* 0x000fc80000011403 */
[----:B------:R-:W-:Y:S01]  /*0380*/  LEA.HI R0, R0, R3, RZ, 0x2 ;  /* 0x0000000300007211 */ /* 0x000fe200078f10ff */
[----:B------:R-:W-:Y:S01]  /*0390*/  VOTEU.ALL UP0, P0 ;  /* 0x00000000003f7886 */ /* 0x000fe20000000000 */
[----:B------:R-:W-:Y:S01]  /*03a0*/  VOTEU.ALL UP1, P0 ;  /* 0x00000000003f7886 */ /* 0x000fe20000020000 */
[----:B------:R-:W2:Y:S01]  /*03b0*/  @P3 LDC R17, c[0x0][0x10] ;  /* 0x00000400ff113b82 */ /* 0x000ea20000000800 */
[----:B------:R-:W-:Y:S01]  /*03c0*/  LOP3.LUT R0, R0, 0xfffffffc, RZ, 0xc0, !PT ;  /* 0xfffffffc00007812 */ /* 0x000fe200078ec0ff */
[----:B0-----:R-:W-:Y:S01]  /*03d0*/  @P3 IMAD.MOV.U32 R8, RZ, RZ, R6 ;  /* 0x000000ffff083224 */ /* 0x001fe200078e0006 */
[----:B------:R-:W-:Y:S01]  /*03e0*/  @!UP0 UMOV UR6, 0x400 ;  /* 0x0000040000068882 */ /* 0x000fe20000000000 */
[----:B------:R-:W-:-:S04]  /*03f0*/  @!UP0 UIADD3 UR4, -UR4, 0x100000, URZ ;  /* 0x0010000004048890 */ /* 0x000fc8000fffe13f */
[----:B------:R-:W-:Y:S02]  /*0400*/  @!UP0 USHF.L.U32 UR5, UR4, 0xb, URZ ;  /* 0x0000000b04058899 */ /* 0x000fe4000800063f */
[----:B------:R-:W-:Y:S01]  /*0410*/  @!UP0 USHF.L.U32 UR4, UR4, 0x1, URZ ;  /* 0x0000000104048899 */ /* 0x000fe2000800063f */
[----:B------:R-:W-:Y:S02]  /*0420*/  @P3 IMAD.MOV.U32 R9, RZ, RZ, RZ ;  /* 0x000000ffff093224 */ /* 0x000fe400078e00ff */
[----:B------:R-:W-:Y:S01]  /*0430*/  IMAD.IADD R0, R3, 0x1, -R0 ;  /* 0x0000000103007824 */ /* 0x000fe200078e0a00 */
[----:B------:R-:W0:Y:S01]  /*0440*/  @!UP0 S2UR UR7, SR_CgaCtaId ;  /* 0x00000000000789c3 */ /* 0x000e220000008800 */
[----:B------:R-:W-:-:S03]  /*0450*/  @P3 IMAD.MOV.U32 R3, RZ, RZ, RZ ;  /* 0x000000ffff033224 */ /* 0x000fc600078e00ff */
[----:B------:R-:W-:-:S04]  /*0460*/  ISETP.NE.AND P1, PT, R0, 0x3, PT ;  /* 0x000000030000780c */ /* 0x000fc80003f25270 */
[----:B------:R-:W1:Y:S01]  /*0470*/  @!P3 LDC R11, c[0x0][0xc] ;  /* 0x00000300ff0bbb82 */ /* 0x000e620000000800 */
[----:B--2---:R-:W-:-:S04]  /*0480*/  @P3 IMAD.WIDE.U32 R16, R4, R17, R8 ;  /* 0x0000001104103225 */ /* 0x004fc800078e0008 */
[----:B------:R-:W-:Y:S01]  /*0490*/  @P3 IMAD.IADD R17, R17, 0x1, R3 ;  /* 0x0000000111113824 */ /* 0x000fe200078e0203 */
[----:B------:R-:W-:Y:S01]  /*04a0*/  LOP3.LUT R3, R18, 0x7f, RZ, 0xc0, !PT ;  /* 0x0000007f12037812 */ /* 0x000fe200078ec0ff */
[----:B0-----:R-:W-:Y:S01]  /*04b0*/  @!UP0 ULEA UR8, UR7, UR6, 0x18 ;  /* 0x0000000607088291 */ /* 0x001fe2000f8ec03f */
[----:B------:R-:W-:Y:S02]  /*04c0*/  VOTEU.ALL UP0, P0 ;  /* 0x00000000003f7886 */ /* 0x000fe40000000000 */
[----:B------:R-:W-:Y:S01]  /*04d0*/  ULDC UR6, c[0x0][0xc] ;  /* 0x0000030000067ab9 */ /* 0x000fe20000000800 */
[----:B------:R-:W-:Y:S01]  /*04e0*/  ISETP.EQ.OR P0, PT, R0, RZ, !P1 ;  /* 0x000000ff0000720c */ /* 0x000fe20004f02670 */
[----:B------:R-:W-:-:S03]  /*04f0*/  ULDC UR7, c[0x0][0x10] ;  /* 0x0000040000077ab9 */ /* 0x000fc60000000800 */
[C---:B------:R-:W-:Y:S01]  /*0500*/  ISETP.EQ.AND P0, PT, R10.reuse, RZ, P0 ;  /* 0x000000ff0a00720c */ /* 0x040fe20000702270 */
[----:B------:R-:W-:Y:S02]  /*0510*/  VIADD R10, R10, 0xffffffff ;  /* 0xffffffff0a0a7836 */ /* 0x000fe40000000000 */
[----:B-1----:R-:W-:Y:S01]  /*0520*/  @!P3 IMAD.WIDE.U32 R8, R11, R6, R4 ;  /* 0x000000060b08b225 */ /* 0x002fe200078e0004 */
[----:B------:R-:W0:Y:S02]  /*0530*/  FENCE.VIEW.ASYNC.S ;  /* 0x00000000000073c6 */ /* 0x000e240000000000 */
[----:B0-----:R-:W3:Y:S01]  /*0540*/  @!UP0 SYNCS.EXCH.64 URZ, [UR8+0x40], UR4 ;  /* 0x00004004083f85b2 */ /* 0x001ee20008000100 */
[----:B------:R-:W-:Y:S02]  /*0550*/  SEL R19, RZ, 0x1, !P0 ;  /* 0x00000001ff137807 */ /* 0x000fe40004000000 */
[----:B------:R-:W-:Y:S01]  /*0560*/  ISETP.GE.U32.AND P1, PT, R10, 0x2, PT ;  /* 0x000000020a00780c */ /* 0x000fe20003f26070 */
[----:B------:R-:W-:-:S02]  /*0570*/  @!P3 IMAD.MOV.U32 R16, RZ, RZ, R8 ;  /* 0x000000ffff10b224 */ /* 0x000fc400078e0008 */
[----:B------:R-:W-:Y:S01]  /*0580*/  @!P3 IMAD.MOV.U32 R17, RZ, RZ, R9 ;  /* 0x000000ffff11b224 */ /* 0x000fe200078e0009 */
[----:B------:R-:W-:Y:S01]  /*0590*/  SEL R19, R19, 0x2, P1 ;  /* 0x0000000213137807 */ /* 0x000fe20000800000 */
[----:B------:R0:W3:Y:S01]  /*05a0*/  @!UP1 SYNCS.EXCH.64 URZ, [UR8+0x48], UR4 ;  /* 0x00004804083f95b2 */ /* 0x0000e20008000100 */
[----:B------:R-:W-:Y:S01]  /*05b0*/  NOP ;  /* 0x0000000000007918 */ /* 0x000fe20000000000 */
[----:B0-----:R-:W-:-:S03]  /*05c0*/  UIMAD.WIDE.U32 UR4, UR6, UR7, URZ ;  /* 0x00000007060472a5 */ /* 0x001fc6000f8e003f */
[----:B------:R-:W-:Y:S02]  /*05d0*/  ULDC UR6, c[0x0][0x14] ;  /* 0x0000050000067ab9 */ /* 0x000fe40000000800 */
[----:B------:R-:W-:Y:S02]  /*05e0*/  UIMAD.WIDE.U32 UR38, UR4, UR6, URZ ;  /* 0x00000006042672a5 */ /* 0x000fe4000f8e003f */
[----:B------:R-:W-:-:S04]  /*05f0*/  UIMAD UR41, UR5, UR6, URZ ;  /* 0x00000006052972a4 */ /* 0x000fc8000f8e023f */
[----:B------:R-:W-:Y:S01]  /*0600*/  UIADD3 UR41, UR39, UR41, URZ ;  /* 0x0000002927297290 */ /* 0x000fe2000fffe03f */
[----:B---34-:R-:W-:Y:S06]  /*0610*/  BAR.SYNC.DEFER_BLOCKING 0x0 ;  /* 0x0000000000007b1d */ /* 0x018fec0000010000 */
[----:B------:R-:W-:Y:S05]  /*0620*/  @!P2 BRA `(.L_x_3) ;  /* 0x0000003c0034a947 */ /* 0x000fea0003800000 */
[----:B------:R-:W-:-:S13]  /*0630*/  ISETP.GT.U32.AND P0, PT, R10, 0x1, PT ;  /* 0x000000010a00780c */ /* 0x000fda0003f04070 */
[----:B------:R-:W-:Y:S05]  /*0640*/  @P0 EXIT ;  /* 0x000000000000094d */ /* 0x000fea0003800000 */
[----:B------:R-:W-:Y:S01]  /*0650*/  ULDC.64 UR4, c[0x0][0x650] ;  /* 0x0001940000047ab9 */ /* 0x000fe20000000a00 */
[----:B------:R-:W-:Y:S01]  /*0660*/  PRMT R0, RZ, 0x7610, R0 ;  /* 0x00007610ff007816 */ /* 0x000fe20000000000 */
[----:B------:R-:W-:Y:S01]  /*0670*/  IMAD.MOV.U32 R45, RZ, RZ, -0x1 ;  /* 0xffffffffff2d7424 */ /* 0x000fe200078e00ff */
[----:B------:R-:W-:Y:S01]  /*0680*/  ISETP.GE.U32.AND P0, PT, R16, UR4, PT ;  /* 0x0000000410007c0c */ /* 0x000fe2000bf06070 */
[----:B------:R-:W-:Y:S02]  /*0690*/  IMAD.MOV.U32 R44, RZ, RZ, -0x1 ;  /* 0xffffffffff2c7424 */ /* 0x000fe400078e00ff */
[----:B------:R-:W-:Y:S01]  /*06a0*/  IMAD.MOV.U32 R41, RZ, RZ, -0x1 ;  /* 0xffffffffff297424 */ /* 0x000fe200078e00ff */
[----:B------:R-:W-:-:S13]  /*06b0*/  ISETP.GE.U32.AND.EX P0, PT, R17, UR5, PT, P0 ;  /* 0x0000000511007c0c */ /* 0x000fda000bf06100 */
[----:B------:R-:W-:Y:S05]  /*06c0*/  @P0 BRA `(.L_x_4) ;  /* 0x0000000400540947 */ /* 0x000fea0003800000 */
[----:B------:R-:W0:Y:S01]  /*06d0*/  LDC.64 R20, c[0x0][0x628] ;  /* 0x00018a00ff147b82 */ /* 0x000e220000000a00 */
[----:B------:R-:W-:Y:S02]  /*06e0*/  IMAD.MOV.U32 R8, RZ, RZ, R16 ;  /* 0x000000ffff087224 */ /* 0x000fe400078e0010 */
[----:B------:R-:W-:-:S05]  /*06f0*/  IMAD.MOV.U32 R9, RZ, RZ, R17 ;  /* 0x000000ffff097224 */ /* 0x000fca00078e0011 */
[----:B------:R-:W1:Y:S08]  /*0700*/  LDC R0, c[0x0][0x630] ;  /* 0x00018c00ff007b82 */ /* 0x000e700000000800 */
[----:B------:R-:W2:Y:S01]  /*0710*/  LDC.64 R22, c[0x0][0x620] ;  /* 0x00018800ff167b82 */ /* 0x000ea20000000a00 */
[----:B0-----:R-:W-:-:S04]  /*0720*/  ISETP.NE.U32.AND P0, PT, R20, RZ, PT ;  /* 0x000000ff1400720c */ /* 0x001fc80003f05070 */
[----:B------:R-:W-:-:S13]  /*0730*/  ISETP.NE.AND.EX P0, PT, R21, RZ, PT, P0 ;  /* 0x000000ff1500720c */ /* 0x000fda0003f05300 */
[----:B-12---:R-:W-:Y:S05]  /*0740*/  @!P0 BRA `(.L_x_5) ;  /* 0x0000000000288947 */ /* 0x006fea0003800000 */
[----:B------:R-:W0:Y:S02]  /*0750*/  LDC R13, c[0x0][0x634] ;  /* 0x00018d00ff0d7b82 */ /* 0x000e240000000800 */
[----:B0-----:R-:W-:-:S05]  /*0760*/  IADD3 R13, P0, R16, R13, RZ ;  /* 0x0000000d100d7210 */ /* 0x001fca0007f1e0ff */
[----:B------:R-:W-:-:S04]  /*0770*/  IMAD.X R15, RZ, RZ, R17, P0 ;  /* 0x000000ffff0f7224 */ /* 0x000fc800000e0611 */
[----:B------:R-:W-:-:S04]  /*0780*/  IMAD.WIDE.U32 R8, R15, R20, RZ ;  /* 0x000000140f087225 */ /* 0x000fc800078e00ff */
[----:B------:R-:W-:-:S04]  /*0790*/  IMAD.WIDE.U32 R10, P0, R13, R21, R8 ;  /* 0x000000150d0a7225 */ /* 0x000fc80007800008 */
[----:B------:R-:W-:-:S04]  /*07a0*/  IMAD.WIDE.U32 R8, R13, R20, RZ ;  /* 0x000000140d087225 */ /* 0x000fc800078e00ff */
[----:B------:R-:W-:Y:S01]  /*07b0*/  IMAD.X R13, RZ, RZ, RZ, P0 ;  /* 0x000000ffff0d7224 */ /* 0x000fe200000e06ff */
[----:B------:R-:W-:Y:S01]  /*07c0*/  IADD3 RZ, P0, R9, R10, RZ ;  /* 0x0000000a09ff7210 */ /* 0x000fe20007f1e0ff */
[----:B------:R-:W-:-:S04]  /*07d0*/  IMAD.MOV.U32 R12, RZ, RZ, R11 ;  /* 0x000000ffff0c7224 */ /* 0x000fc800078e000b */
[----:B------:R-:W-:-:S08]  /*07e0*/  IMAD.WIDE.U32.X R8, R15, R21, R12, P0 ;  /* 0x000000150f087225 */ /* 0x000fd000000e040c */
.L_x_5:
[-CC-:B------:R-:W-:Y:S01]  /*07f0*/  SHF.R.U64 R41, R8, R0.reuse, R9.reuse ;  /* 0x0000000008297219 */ /* 0x180fe20000001209 */
[----:B------:R-:W0:Y:S01]  /*0800*/  LDC R12, c[0x0][0x618] ;  /* 0x00018600ff0c7b82 */ /* 0x000e220000000800 */
[----:B------:R-:W-:Y:S01]  /*0810*/  SHF.R.U32.HI R5, RZ, R0, R9 ;  /* 0x00000000ff057219 */ /* 0x000fe20000011609 */
[----:B------:R-:W-:Y:S01]  /*0820*/  ULDC UR4, c[0x0][0x150] ;  /* 0x0000540000047ab9 */ /* 0x000fe20000000800 */
[----:B------:R-:W-:Y:S02]  /*0830*/  IADD3 R11, P0, RZ, -R41, RZ ;  /* 0x80000029ff0b7210 */ /* 0x000fe40007f1e0ff */
[----:B------:R-:W-:-:S03]  /*0840*/  I2FP.F32.U32 R0, R4 ;  /* 0x0000000400007245 */ /* 0x000fc60000201000 */
[----:B------:R-:W1:Y:S01]  /*0850*/  LDC.64 R24, c[0x0][0x640] ;  /* 0x00019000ff187b82 */ /* 0x000e620000000a00 */
[----:B------:R-:W-:Y:S02]  /*0860*/  IMAD.X R13, RZ, RZ, ~R5, P0 ;  /* 0x000000ffff0d7224 */ /* 0x000fe400000e0e05 */
[----:B------:R-:W-:Y:S01]  /*0870*/  FMUL R0, R0, UR4 ;  /* 0x0000000400007c20 */ /* 0x000fe20008400000 */
[----:B------:R-:W-:Y:S01]  /*0880*/  IMAD.WIDE.U32 R8, R11, R22, R16 ;  /* 0x000000160b087225 */ /* 0x000fe200078e0010 */
[----:B------:R-:W-:-:S03]  /*0890*/  ULDC UR4, c[0x0][0x154] ;  /* 0x0000550000047ab9 */ /* 0x000fc60000000800 */
[----:B------:R-:W-:Y:S01]  /*08a0*/  IMAD R10, R13, R22, RZ ;  /* 0x000000160d0a7224 */ /* 0x000fe200078e02ff */
[----:B------:R-:W2:Y:S01]  /*08b0*/  LDC R5, c[0x0][0x144] ;  /* 0x00005100ff057b82 */ /* 0x000ea20000000800 */
[----:B------:R-:W3:Y:S02]  /*08c0*/  F2I.U32.TRUNC.NTZ R0, R0 ;  /* 0x0000000000007305 */ /* 0x000ee4000020f000 */
[----:B------:R-:W-:-:S04]  /*08d0*/  IMAD R11, R11, R23, R10 ;  /* 0x000000170b0b7224 */ /* 0x000fc800078e020a */
[----:B------:R-:W-:Y:S01]  /*08e0*/  IMAD.IADD R9, R9, 0x1, R11 ;  /* 0x0000000109097824 */ /* 0x000fe200078e020b */
[----:B------:R-:W4:Y:S01]  /*08f0*/  LDC R14, c[0x0][0x608] ;  /* 0x00018200ff0e7b82 */ /* 0x000f220000000800 */
[----:B------:R-:W-:-:S03]  /*0900*/  IMAD.MOV.U32 R11, RZ, RZ, -0x1 ;  /* 0xffffffffff0b7424 */ /* 0x000fc600078e00ff */
[--C-:B0-----:R-:W-:Y:S02]  /*0910*/  SHF.R.U64 R20, R8, R12, R9.reuse ;  /* 0x0000000c08147219 */ /* 0x101fe40000001209 */
[----:B------:R-:W-:Y:S02]  /*0920*/  I2FP.F32.U32 R8, R6 ;  /* 0x0000000600087245 */ /* 0x000fe40000201000 */
[----:B------:R-:W0:Y:S01]  /*0930*/  LDC R22, c[0x0][0x658] ;  /* 0x00019600ff167b82 */ /* 0x000e220000000800 */
[----:B-1----:R-:W-:Y:S01]  /*0940*/  ISETP.NE.U32.AND P0, PT, R24, RZ, PT ;  /* 0x000000ff1800720c */ /* 0x002fe20003f05070 */
[----:B---3--:R-:W-:Y:S01]  /*0950*/  IMAD.MOV R10, RZ, RZ, -R0 ;  /* 0x000000ffff0a7224 */ /* 0x008fe200078e0a00 */
[----:B------:R-:W-:Y:S01]  /*0960*/  SHF.R.U32.HI R9, RZ, R12, R9 ;  /* 0x0000000cff097219 */ /* 0x000fe20000011609 */
[----:B------:R-:W-:Y:S01]  /*0970*/  FMUL R8, R8, UR4 ;  /* 0x0000000408087c20 */ /* 0x000fe20008400000 */
[----:B------:R-:W-:-:S03]  /*0980*/  ISETP.NE.AND.EX P0, PT, R25, RZ, PT, P0 ;  /* 0x000000ff1900720c */ /* 0x000fc60003f05300 */
[----:B------:R-:W1:Y:S01]  /*0990*/  LDC R15, c[0x0][0x148] ;  /* 0x00005200ff0f7b82 */ /* 0x000e620000000800 */
[----:B--2---:R-:W-:-:S07]  /*09a0*/  IMAD R0, R5, R10, R4 ;  /* 0x0000000a05007224 */ /* 0x004fce00078e0204 */
[----:B------:R-:W2:Y:S01]  /*09b0*/  LDC R23, c[0x0][0x600] ;  /* 0x00018000ff177b82 */ /* 0x000ea20000000800 */
[-CC-:B----4-:R-:W-:Y:S02]  /*09c0*/  SHF.R.U64 R28, R20, R14.reuse, R9.reuse ;  /* 0x0000000e141c7219 */ /* 0x190fe40000001209 */
[----:B------:R-:W-:Y:S01]  /*09d0*/  SHF.R.U32.HI R5, RZ, R14, R9 ;  /* 0x0000000eff057219 */ /* 0x000fe20000011609 */
[----:B------:R-:W-:Y:S01]  /*09e0*/  IMAD.MOV.U32 R9, RZ, RZ, 0x1 ;  /* 0x00000001ff097424 */ /* 0x000fe200078e00ff */
[----:B------:R3:W4:Y:S03]  /*09f0*/  F2I.U32.TRUNC.NTZ R14, R8 ;  /* 0x00000008000e7305 */ /* 0x000726000020f000 */
[----:B------:R-:W1:Y:S01]  /*0a00*/  LDC R26, c[0x0][0x648] ;  /* 0x00019200ff1a7b82 */ /* 0x000e620000000800 */
[-C--:B0-----:R-:W-:Y:S02]  /*0a10*/  SHF.L.U32 R4, R11, R22.reuse, RZ ;  /* 0x000000160b047219 */ /* 0x081fe400000006ff */
[----:B------:R-:W-:-:S02]  /*0a20*/  SHF.R.U64 R30, R28, R22, R5 ;  /* 0x000000161c1e7219 */ /* 0x000fc40000001205 */
[----:B------:R-:W-:Y:S02]  /*0a30*/  LOP3.LUT R13, RZ, R4, RZ, 0x33, !PT ;  /* 0x00000004ff0d7212 */ /* 0x000fe400078e33ff */
[-C--:B------:R-:W-:Y:S01]  /*0a40*/  SHF.R.U32.HI R5, RZ, R22.reuse, R5 ;  /* 0x00000016ff057219 */ /* 0x080fe20000011605 */
[----:B------:R-:W0:Y:S01]  /*0a50*/  LDC R27, c[0x0][0x638] ;  /* 0x00018e00ff1b7b82 */ /* 0x000e220000000800 */
[----:B------:R-:W-:Y:S01]  /*0a60*/  SHF.L.U32 R12, R9, R22, RZ ;  /* 0x00000016090c7219 */ /* 0x000fe200000006ff */
[----:B------:R-:W-:-:S06]  /*0a70*/  IMAD.MOV.U32 R4, RZ, RZ, R30 ;  /* 0x000000ffff047224 */ /* 0x000fcc00078e001e */
[----:B------:R-:W0:Y:S01]  /*0a80*/  LDC R45, c[0x0][0x610] ;  /* 0x00018400ff2d7b82 */ /* 0x000e220000000800 */
[----:B---34-:R-:W-:Y:S05]  /*0a90*/  @!P0 BRA `(.L_x_6) ;  /* 0x0000000000288947 */ /* 0x018fea0003800000 */
[----:B------:R-:W3:Y:S02]  /*0aa0*/  LDC R11, c[0x0][0x64c] ;  /* 0x00019300ff0b7b82 */ /* 0x000ee40000000800 */
[----:B---3--:R-:W-:-:S05]  /*0ab0*/  IADD3 R11, P0, R30, R11, RZ ;  /* 0x0000000b1e0b7210 */ /* 0x008fca0007f1e0ff */
        /* <DEDUP_REMOVED lines=8> */
.L_x_6:
[----:B-1----:R-:W-:Y:S01]  /*0b40*/  SHF.R.U64 R4, R4, R26, R5 ;  /* 0x0000001a04047219 */ /* 0x002fe20000001205 */
[----:B--2---:R-:W-:Y:S01]  /*0b50*/  VIADD R5, R23, 0xffffffff ;  /* 0xffffffff17057836 */ /* 0x004fe20000000000 */
[----:B------:R-:W-:Y:S01]  /*0b60*/  LOP3.LUT R13, R28, R13, RZ, 0xc0, !PT ;  /* 0x0000000d1c0d7212 */ /* 0x000fe200078ec0ff */
[----:B------:R-:W-:Y:S02]  /*0b70*/  IMAD.MOV R14, RZ, RZ, -R14 ;  /* 0x000000ffff0e7224 */ /* 0x000fe400078e0a0e */
[----:B------:R-:W-:Y:S01]  /*0b80*/  IMAD.MOV R8, RZ, RZ, -R4 ;  /* 0x000000ffff087224 */ /* 0x000fe200078e0a04 */
[----:B------:R-:W-:Y:S01]  /*0b90*/  LOP3.LUT R5, R20, R5, RZ, 0xc0, !PT ;  /* 0x0000000514057212 */ /* 0x000fe200078ec0ff */
[----:B------:R-:W-:Y:S02]  /*0ba0*/  IMAD R13, R12, R4, R13 ;  /* 0x000000040c0d7224 */ /* 0x000fe400078e020d */
[----:B------:R-:W-:Y:S02]  /*0bb0*/  @P3 IMAD R0, R15, R14, R6 ;  /* 0x0000000e0f003224 */ /* 0x000fe400078e0206 */
[----:B0-----:R-:W-:-:S02]  /*0bc0*/  IMAD R4, R8, R27, R30 ;  /* 0x0000001b08047224 */ /* 0x001fc400078e021e */
[----:B------:R-:W-:Y:S02]  /*0bd0*/  IMAD R45, R13, R45, R0 ;  /* 0x0000002d0d2d7224 */ /* 0x000fe400078e0200 */
[----:B------:R-:W-:Y:S02]  /*0be0*/  IMAD R4, R4, R23, R5 ;  /* 0x0000001704047224 */ /* 0x000fe400078e0205 */
[----:B------:R-:W-:-:S03]  /*0bf0*/  IMAD.MOV.U32 R0, RZ, RZ, 0x1 ;  /* 0x00000001ff007424 */ /* 0x000fc600078e00ff */
[----:B------:R-:W-:Y:S02]  /*0c00*/  SEL R44, R4, R45, !P3 ;  /* 0x0000002d042c7207 */ /* 0x000fe40005800000 */
[----:B------:R-:W-:-:S07]  /*0c10*/  SEL R45, R45, R4, !P3 ;  /* 0x000000042d2d7207 */ /* 0x000fce0005800000 */
.L_x_4:
[----:B------:R-:W-:-:S08]  /*0c20*/  NOP ;  /* 0x0000000000007918 */ /* 0x000fd00000000000 */
[----:B------:R-:W0:Y:S02]  /*0c30*/  USETMAXREG.TRY_ALLOC.CTAPOOL UP0, 0xe8 ;  /* 0x000000e8000079c8 */ /* 0x000e240008000600 */
[----:B0-----:R-:W-:-:S13]  /*0c40*/  PLOP3.LUT P0, PT, PT, PT, UP0, 0x80, 0x0 ;  /* 0x000000000000781c */ /* 0x001fda0003f0f008 */
[----:B------:R-:W-:Y:S05]  /*0c50*/  @!P0 BRA `(.L_x_4) ;  /* 0xfffffffc00f08947 */ /* 0x000fea000383ffff */
[----:B------:R-:W-:Y:S01]  /*0c60*/  ULDC.64 UR4, c[0x0][0x598] ;  /* 0x0001660000047ab9 */ /* 0x000fe20000000a00 */
[----:B------:R-:W-:Y:S01]  /*0c70*/  ULDC.64 UR36, c[0x0][0x208] ;  /* 0x0000820000247ab9 */ /* 0x000fe20000000a00 */
[----:B------:R-:W-:-:S04]  /*0c80*/  ISETP.NE.U32.AND P0, PT, RZ, UR4, PT ;  /* 0x00000004ff007c0c */ /* 0x000fc8000bf05070 */
[----:B------:R-:W-:-:S13]  /*0c90*/  ISETP.NE.AND.EX P0, PT, RZ, UR5, PT, P0 ;  /* 0x00000005ff007c0c */ /* 0x000fda000bf05300 */
[----:B------:R-:W-:Y:S05]  /*0ca0*/  @!P0 BRA `(.L_x_7) ;  /* 0x00000000001c8947 */ /* 0x000fea0003800000 */
[----:B------:R-:W0:Y:S02]  /*0cb0*/  LDC.64 R4, c[0x0][0x598] ;  /* 0x00016600ff047b82 */ /* 0x000e240000000a00 */
[----:B0-----:R-:W2:Y:S02]  /*0cc0*/  LDG.E.64 R4, desc[UR36][R4.64] ;  /* 0x0000002404047981 */ /* 0x001ea4000c1e1b00 */
[----:B--2---:R-:W-:-:S04]  /*0cd0*/  ISETP.NE.U32.AND P0, PT, R4, RZ, PT ;  /* 0x000000ff0400720c */ /* 0x004fc80003f05070 */
[----:B------:R-:W-:-:S13]  /*0ce0*/  ISETP.NE.AND.EX P0, PT, R5, RZ, PT, P0 ;  /* 0x000000ff0500720c */ /* 0x000fda0003f05300 */
[----:B------:R-:W-:Y:S05]  /*0cf0*/  @!P0 BRA `(.L_x_7) ;  /* 0x0000000000088947 */ /* 0x000fea0003800000 */
[----:B------:R0:W5:Y:S01]  /*0d00*/  LD.E R40, desc[UR36][R4.64] ;  /* 0x0000002404287980 */ /* 0x000162000c101900 */
[----:B------:R-:W-:Y:S05]  /*0d10*/  BRA `(.L_x_8) ;  /* 0x0000000000247947 */ /* 0x000fea0003800000 */
.L_x_7:
[----:B------:R-:W-:Y:S02]  /*0d20*/  ULDC.64 UR4, c[0x0][0x588] ;  /* 0x0001620000047ab9 */ /* 0x000fe40000000a00 */
[----:B------:R-:W-:-:S04]  /*0d30*/  ISETP.NE.U32.AND P0, PT, RZ, UR4, PT ;  /* 0x00000004ff007c0c */ /* 0x000fc8000bf05070 */
[----:B------:R-:W-:-:S13]  /*0d40*/  ISETP.NE.AND.EX P0, PT, RZ, UR5, PT, P0 ;  /* 0x00000005ff007c0c */ /* 0x000fda000bf05300 */
[----:B------:R-:W-:Y:S05]  /*0d50*/  @!P0 BRA `(.L_x_9) ;  /* 0x00000000000c8947 */ /* 0x000fea0003800000 */
[----:B------:R-:W0:Y:S02]  /*0d60*/  LDC.64 R4, c[0x0][0x588] ;  /* 0x00016200ff047b82 */ /* 0x000e240000000a00 */
[----:B0-----:R1:W5:Y:S01]  /*0d70*/  LDG.E R40, desc[UR36][R4.64] ;  /* 0x0000002404287981 */ /* 0x001362000c1e1900 */
[----:B------:R-:W-:Y:S05]  /*0d80*/  BRA `(.L_x_8) ;  /* 0x0000000000087947 */ /* 0x000fea0003800000 */
.L_x_9:
[----:B------:R-:W-:Y:S02]  /*0d90*/  ULDC UR4, c[0x0][0x580] ;  /* 0x0001600000047ab9 */ /* 0x000fe40000000800 */
[----:B------:R-:W-:-:S07]  /*0da0*/  IMAD.U32 R40, RZ, RZ, UR4 ;  /* 0x00000004ff287e24 */ /* 0x000fce000f8e00ff */
.L_x_8:
[----:B------:R-:W-:Y:S02]  /*0db0*/  ULDC.64 UR4, c[0x0][0x5a0] ;  /* 0x0001680000047ab9 */ /* 0x000fe40000000a00 */
[----:B------:R-:W-:-:S04]  /*0dc0*/  ISETP.NE.U32.AND P0, PT, RZ, UR4, PT ;  /* 0x00000004ff007c0c */ /* 0x000fc8000bf05070 */
[----:B------:R-:W-:-:S13]  /*0dd0*/  ISETP.NE.AND.EX P0, PT, RZ, UR5, PT, P0 ;  /* 0x00000005ff007c0c */ /* 0x000fda000bf05300 */
[----:B------:R-:W-:Y:S05]  /*0de0*/  @!P0 BRA `(.L_x_10) ;  /* 0x00000000001c8947 */ /* 0x000fea0003800000 */
[----:B01----:R-:W0:Y:S02]  /*0df0*/  LDC.64 R4, c[0x0][0x5a0] ;  /* 0x00016800ff047b82 */ /* 0x003e240000000a00 */
[----:B0-----:R-:W2:Y:S02]  /*0e00*/  LDG.E.64 R4, desc[UR36][R4.64] ;  /* 0x0000002404047981 */ /* 0x001ea4000c1e1b00 */
[----:B--2---:R-:W-:-:S04]  /*0e10*/  ISETP.NE.U32.AND P0, PT, R4, RZ, PT ;  /* 0x000000ff0400720c */ /* 0x004fc80003f05070 */
[----:B------:R-:W-:-:S13]  /*0e20*/  ISETP.NE.AND.EX P0, PT, R5, RZ, PT, P0 ;  /* 0x000000ff0500720c */ /* 0x000fda0003f05300 */
[----:B------:R-:W-:Y:S05]  /*0e30*/  @!P0 BRA `(.L_x_10) ;  /* 0x0000000000088947 */ /* 0x000fea0003800000 */
[----:B------:R0:W5:Y:S01]  /*0e40*/  LD.E R42, desc[UR36][R4.64] ;  /* 0x00000024042a7980 */ /* 0x000162000c101900 */
[----:B------:R-:W-:Y:S05]  /*0e50*/  BRA `(.L_x_11) ;  /* 0x0000000000247947 */ /* 0x000fea0003800000 */
.L_x_10:
[----:B------:R-:W-:Y:S02]  /*0e60*/  ULDC.64 UR4, c[0x0][0x590] ;  /* 0x0001640000047ab9 */ /* 0x000fe40000000a00 */
[----:B------:R-:W-:-:S04]  /*0e70*/  ISETP.NE.U32.AND P0, PT, RZ, UR4, PT ;  /* 0x00000004ff007c0c */ /* 0x000fc8000bf05070 */
[----:B------:R-:W-:-:S13]  /*0e80*/  ISETP.NE.AND.EX P0, PT, RZ, UR5, PT, P0 ;  /* 0x00000005ff007c0c */ /* 0x000fda000bf05300 */
[----:B------:R-:W-:Y:S05]  /*0e90*/  @!P0 BRA `(.L_x_12) ;  /* 0x00000000000c8947 */ /* 0x000fea0003800000 */
[----:B------:R-:W2:Y:S02]  /*0ea0*/  LDC.64 R42, c[0x0][0x590] ;  /* 0x00016400ff2a7b82 */ /* 0x000ea40000000a00 */
[----:B--2---:R2:W5:Y:S01]  /*0eb0*/  LDG.E R42, desc[UR36][R42.64] ;  /* 0x000000242a2a7981 */ /* 0x004562000c1e1900 */
[----:B------:R-:W-:Y:S05]  /*0ec0*/  BRA `(.L_x_11) ;  /* 0x0000000000087947 */ /* 0x000fea0003800000 */
.L_x_12:
[----:B------:R-:W-:Y:S02]  /*0ed0*/  ULDC UR4, c[0x0][0x584] ;  /* 0x0001610000047ab9 */ /* 0x000fe40000000800 */
[----:B------:R-:W-:-:S07]  /*0ee0*/  IMAD.U32 R42, RZ, RZ, UR4 ;  /* 0x00000004ff2a7e24 */ /* 0x000fce000f8e00ff */
.L_x_11:
[----:B------:R-:W-:-:S13]  /*0ef0*/  LOP3.LUT P0, RZ, R0, 0xff, RZ, 0xc0, !PT ;  /* 0x000000ff00ff7812 */ /* 0x000fda000780c0ff */
[----:B------:R-:W-:Y:S05]  /*0f00*/  @!P0 EXIT ;  /* 0x000000000000894d */ /* 0x000fea0003800000 */
[----:B------:R-:W-:Y:S01]  /*0f10*/  SHF.R.U32.HI R3, RZ, 0x1, R3 ;  /* 0x00000001ff037819 */ /* 0x000fe20000011603 */
[----:B------:R-:W-:Y:S01]  /*0f20*/  ULDC UR4, c[0x0][0x28c] ;  /* 0x0000a30000047ab9 */ /* 0x000fe20000000800 */
[----:B------:R-:W-:Y:S01]  /*0f30*/  SHF.R.U32.HI R0, RZ, 0x2, R18 ;  /* 0x00000002ff007819 */ /* 0x000fe20000011612 */
[----:B------:R-:W-:Y:S01]  /*0f40*/  UIADD3 UR4, UR4, 0x7f, URZ ;  /* 0x0000007f04047890 */ /* 0x000fe2000fffe03f */
[----:B------:R-:W-:Y:S01]  /*0f50*/  LOP3.LUT R7, R7, 0x1, RZ, 0xc0, !PT ;  /* 0x0000000107077812 */ /* 0x000fe200078ec0ff */
[----:B------:R-:W-:Y:S01]  /*0f60*/  IMAD.MOV.U32 R23, RZ, RZ, RZ ;  /* 0x000000ffff177224 */ /* 0x000fe200078e00ff */
[----:B------:R-:W-:Y:S01]  /*0f70*/  LOP3.LUT R3, R3, 0x30, RZ, 0xc0, !PT ;  /* 0x0000003003037812 */ /* 0x000fe200078ec0ff */
[----:B------:R-:W-:Y:S01]  /*0f80*/  USHF.R.S32.HI UR5, URZ, 0x1f, UR4 ;  /* 0x0000001f3f057899 */ /* 0x000fe20008011404 */
[----:B------:R-:W-:Y:S01]  /*0f90*/  LOP3.LUT R0, R0, 0x7, RZ, 0xc0, !PT ;  /* 0x0000000700007812 */ /* 0x000fe200078ec0ff */
[----:B01----:R-:W-:Y:S01]  /*0fa0*/  IMAD.SHL.U32 R5, R7, 0x40, RZ ;  /* 0x0000004007057824 */ /* 0x003fe200078e00ff */
[----:B------:R-:W-:Y:S01]  /*0fb0*/  LOP3.LUT R58, R19, 0x1, RZ, 0xfc, !PT ;  /* 0x00000001133a7812 */ /* 0x000fe200078efcff */
[----:B------:R-:W-:Y:S01]  /*0fc0*/  ULEA.HI UR5, UR5, UR4, URZ, 0x7 ;  /* 0x0000000405057291 */ /* 0x000fe2000f8f383f */
[-CC-:B------:R-:W-:Y:S01]  /*0fd0*/  IADD3 R4, RZ, -R3.reuse, -R0.reuse ;  /* 0x80000003ff047210 */ /* 0x180fe20007ffe800 */
[----:B------:R-:W-:Y:S01]  /*0fe0*/  UMOV UR40, URZ ;  /* 0x0000003f00287c82 */ /* 0x000fe20008000000 */
[----:B------:R-:W-:Y:S01]  /*0ff0*/  LOP3.LUT R0, R5, 0x40, R0, 0xe2, !PT ;  /* 0x0000004005007812 */ /* 0x000fe200078ee200 */
[----:B------:R-:W-:Y:S01]  /*1000*/  ULDC UR4, c[0x0][0x284] ;  /* 0x0000a10000047ab9 */ /* 0x000fe20000000800 */
[----:B------:R-:W-:Y:S01]  /*1010*/  USHF.R.S32.HI UR43, URZ, 0x7, UR5 ;  /* 0x000000073f2b7899 */ /* 0x000fe20008011405 */
[----:B------:R-:W-:Y:S01]  /*1020*/  IMAD R4, R7, -0x40, R4 ;  /* 0xffffffc007047824 */ /* 0x000fe200078e0204 */
[----:B------:R-:W-:Y:S01]  /*1030*/  LOP3.LUT R22, R0, R3, RZ, 0xfc, !PT ;  /* 0x0000000300167212 */ /* 0x000fe200078efcff */
[----:B------:R-:W-:-:S02]  /*1040*/  UMOV UR42, URZ ;  /* 0x0000003f002a7c82 */ /* 0x000fc40008000000 */
[----:B--2---:R-:W-:-:S07]  /*1050*/  VIADD R43, R4, UR4 ;  /* 0x00000004042b7c36 */ /* 0x004fce0008000000 */
.L_x_60:
[----:B------:R-:W-:Y:S01]  /*1060*/  LOP3.LUT R0, R18, 0x80, RZ, 0xc0, !PT ;  /* 0x0000008012007812 */ /* 0x000fe200078ec0ff */
[----:B0-----:R-:W0:Y:S01]  /*1070*/  S2UR UR7, SR_CgaCtaId ;  /* 0x00000000000779c3 */ /* 0x001e220000008800 */
[----:B------:R-:W-:Y:S02]  /*1080*/  UMOV UR6, 0x400 ;  /* 0x0000040000067882 */ /* 0x000fe40000000000 */
[----:B------:R-:W-:-:S06]  /*1090*/  SHF.R.U32.HI R0, RZ, 0x7, R0 ;  /* 0x00000007ff007819 */ /* 0x000fcc0000011600 */
[----:B-1----:R-:W1:Y:S01]  /*10a0*/  SHFL.IDX PT, R0, R0, RZ, 0x1f ;  /* 0x00001fff00007589 */ /* 0x002e6200000e0000 */
[----:B0-----:R-:W-:Y:S01]  /*10b0*/  ULEA UR45, UR7, UR6, 0x18 ;  /* 0x00000006072d7291 */ /* 0x001fe2000f8ec03f */
[----:B-1----:R-:W-:-:S13]  /*10c0*/  R2UR UR4, R0 ;  /* 0x00000000000472ca */ /* 0x002fda00000e0000 */
[----:B------:R-:W-:-:S04]  /*10d0*/  ULEA.HI UR5, UR4, UR4, URZ, 0x1 ;  /* 0x0000000404057291 */ /* 0x000fc8000f8f083f */
[----:B------:R-:W-:-:S04]  /*10e0*/  ULOP3.LUT UR5, UR5, 0x7fffe, URZ, 0xc0, !UPT ;  /* 0x0007fffe05057892 */ /* 0x000fc8000f8ec03f */
[----:B------:R-:W-:-:S03]  /*10f0*/  UIADD3 UR5, UR4, -UR5, URZ ;  /* 0x8000000504057290 */ /* 0x000fc6000fffe03f */
[----:B------:R-:W-:Y:S01]  /*1100*/  ULDC UR4, c[0x0][0x28c] ;  /* 0x0000a30000047ab9 */ /* 0x000fe20000000800 */
[----:B------:R-:W-:Y:S01]  /*1110*/  ULEA UR5, UR5, UR45, 0xd ;  /* 0x0000002d05057291 */ /* 0x000fe2000f8e683f */
[----:B------:R-:W-:-:S03]  /*1120*/  ISETP.LT.AND P0, PT, RZ, UR4, PT ;  /* 0x00000004ff007c0c */ /* 0x000fc6000bf01270 */
[----:B------:R-:W-:-:S04]  /*1130*/  UIADD3 UR5, UR5, 0x100, URZ ;  /* 0x0000010005057890 */ /* 0x000fc8000fffe03f */
[----:B------:R-:W-:-:S04]  /*1140*/  USHF.R.U32.HI UR5, URZ, 0x4, UR5 ;  /* 0x000000043f057899 */ /* 0x000fc80008011605 */
[----:B------:R-:W-:-:S04]  /*1150*/  ULOP3.LUT UR5, UR5, 0x3fff, URZ, 0xc0, !UPT ;  /* 0x00003fff05057892 */ /* 0x000fc8000f8ec03f */
[----:B------:R-:W-:Y:S01]  /*1160*/  ULOP3.LUT UR44, UR5, 0x10000, URZ, 0xfc, !UPT ;  /* 0x00010000052c7892 */ /* 0x000fe2000f8efc3f */
[----:B--2345:R-:W-:Y:S11]  /*1170*/  @P0 BRA `(.L_x_13) ;  /* 0x0000000000400947 */ /* 0x03cff60003800000 */
[----:B------:R-:W-:Y:S01]  /*1180*/  MOV R0, 0x0 ;  /* 0x0000000000007802 */ /* 0x000fe20000000f00 */
[----:B------:R-:W-:Y:S01]  /*1190*/  ULDC.64 UR4, c[0x4][0x68] ;  /* 0x01001a0000047ab9 */ /* 0x000fe20000000a00 */
[----:B------:R-:W-:Y:S01]  /*11a0*/  ULDC.64 UR6, c[0x4][0x8] ;  /* 0x0100020000067ab9 */ /* 0x000fe20000000a00 */
[----:B------:R-:W-:Y:S01]  /*11b0*/  IMAD.U32 R4, RZ, RZ, UR4 ;  /* 0x00000004ff047e24 */ /* 0x000fe2000f8e00ff */
[----:B------:R0:W1:Y:S01]  /*11c0*/  LDC.64 R14, c[0x4][R0] ;  /* 0x01000000000e7b82 */ /* 0x0000620000000a00 */
[----:B------:R-:W-:Y:S01]  /*11d0*/  IMAD.U32 R5, RZ, RZ, UR5 ;  /* 0x00000005ff057e24 */ /* 0x000fe2000f8e00ff */
[----:B------:R-:W-:Y:S01]  /*11e0*/  ULDC.64 UR4, c[0x4][0x70] ;  /* 0x01001c0000047ab9 */ /* 0x000fe20000000a00 */
[----:B------:R-:W-:Y:S02]  /*11f0*/  IMAD.U32 R10, RZ, RZ, UR6 ;  /* 0x00000006ff0a7e24 */ /* 0x000fe4000f8e00ff */
[----:B------:R-:W-:Y:S02]  /*1200*/  IMAD.U32 R6, RZ, RZ, UR4 ;  /* 0x00000004ff067e24 */ /* 0x000fe4000f8e00ff */
[----:B------:R-:W-:-:S02]  /*1210*/  IMAD.U32 R7, RZ, RZ, UR5 ;  /* 0x00000005ff077e24 */ /* 0x000fc4000f8e00ff */
[----:B------:R-:W-:Y:S02]  /*1220*/  IMAD.U32 R11, RZ, RZ, UR7 ;  /* 0x00000007ff0b7e24 */ /* 0x000fe4000f8e00ff */
[----:B------:R-:W-:Y:S02]  /*1230*/  IMAD.MOV.U32 R8, RZ, RZ, 0x1e1 ;  /* 0x000001e1ff087424 */ /* 0x000fe400078e00ff */
[----:B------:R-:W-:Y:S02]  /*1240*/  IMAD.MOV.U32 R12, RZ, RZ, 0x1 ;  /* 0x00000001ff0c7424 */ /* 0x000fe400078e00ff */
[----:B0-----:R-:W-:-:S07]  /*1250*/  IMAD.MOV.U32 R13, RZ, RZ, RZ ;  /* 0x000000ffff0d7224 */ /* 0x001fce00078e00ff */
[----:B------:R-:W-:-:S07]  /*1260*/  LEPC R20, `(.L_x_13) ;  /* 0x000000001014794e */ /* 0x000fce0000000000 */
[----:B-1---5:R-:W-:Y:S05]  /*1270*/  CALL.ABS.NOINC R14 ;  /* 0x000000000e007343 */ /* 0x022fea0003c00000 */
.L_x_13:
[----:B------:R-:W-:-:S13]  /*1280*/  ISETP.NE.AND P0, PT, R58, 0x3, PT ;  /* 0x000000033a00780c */ /* 0x000fda0003f05270 */
[----:B------:R-:W-:Y:S05]  /*1290*/  @!P0 BRA `(.L_x_14) ;  /* 0x0000000000048947 */ /* 0x000fea0003800000 */
[----:B------:R-:W-:Y:S01]  /*12a0*/  BPT.TRAP 0x1 ;  /* 0x000000040000795c */ /* 0x000fe20000300000 */
.L_x_14:
[----:B------:R-:W-:Y:S02]  /*12b0*/  IMAD.U32 R3, RZ, RZ, UR42 ;  /* 0x0000002aff037e24 */ /* 0x000fe4000f8e00ff */
[----:B------:R-:W-:-:S03]  /*12c0*/  IMAD.U32 R0, RZ, RZ, UR40 ;  /* 0x00000028ff007e24 */ /* 0x000fc6000f8e00ff */
[----:B------:R-:W-:Y:S02]  /*12d0*/  LEA R3, R3, UR45, 0x3 ;  /* 0x0000002d03037c11 */ /* 0x000fe4000f8e18ff */
[----:B------:R-:W-:-:S04]  /*12e0*/  SHF.L.U32 R0, R0, 0x1f, RZ ;  /* 0x0000001f00007819 */ /* 0x000fc800000006ff */
[----:B------:R0:W1:Y:S01]  /*12f0*/  SYNCS.PHASECHK.TRANS64.TRYWAIT P1, [R3+URZ], R0 ;  /* 0x00000000030075a7 */ /* 0x000062000802017f */
[----:B------:R-:W-:Y:S05]  /*1300*/  @!P0 BRA `(.L_x_15) ;  /* 0x0000000000048947 */ /* 0x000fea0003800000 */
[----:B------:R-:W-:Y:S01]  /*1310*/  BPT.TRAP 0x1 ;  /* 0x000000040000795c */ /* 0x000fe20000300000 */
.L_x_15:
[----:B-1----:R-:W-:Y:S05]  /*1320*/  @P1 BRA `(.L_x_16) ;  /* 0x0000000000081947 */ /* 0x002fea0003800000 */
[----:B------:R-:W1:Y:S02]  /*1330*/  SYNCS.PHASECHK.TRANS64.TRYWAIT P1, [R3+URZ], R0 ;  /* 0x00000000030075a7 */ /* 0x000e64000802017f */
[----:B-1----:R-:W-:Y:S05]  /*1340*/  @!P1 BRA `(.L_x_17) ;  /* 0x0000004400689947 */ /* 0x002fea0003800000 */
.L_x_16:
[----:B------:R-:W-:-:S04]  /*1350*/  UISETP.LT.AND UP0, UPT, UR43, 0x1, UPT ;  /* 0x000000012b00788c */ /* 0x000fc8000bf01270 */
[----:B------:R-:W-:-:S04]  /*1360*/  USEL UR4, UR43, 0x1, UP0 ;  /* 0x000000012b047887 */ /* 0x000fc80008000000 */
[----:B------:R-:W-:-:S06]  /*1370*/  UIADD3 UR4, UR43, -UR4, URZ ;  /* 0x800000042b047290 */ /* 0x000fcc000fffe03f */
[----:B01----:R-:W-:Y:S01]  /*1380*/  IMAD.U32 R0, RZ, RZ, UR4 ;  /* 0x00000004ff007e24 */ /* 0x003fe2000f8e00ff */
[----:B------:R-:W-:Y:S05]  /*1390*/  WARPSYNC.ALL ;  /* 0x0000000000007948 */ /* 0x000fea0003800000 */
[----:B------:R-:W-:Y:S01]  /*13a0*/  ISETP.GE.AND P1, PT, R0, 0x1, PT ;  /* 0x000000010000780c */ /* 0x000fe20003f26270 */
[----:B------:R-:W-:Y:S01]  /*13b0*/  UIADD3 UR4, UR45, 0x30100, URZ ;  /* 0x000301002d047890 */ /* 0x000fe2000fffe03f */
[----:B------:R-:W-:Y:S01]  /*13c0*/  WARPGROUP.ARRIVE ;  /* 0x00000000000079c5 */ /* 0x000fe20000000000 */
[----:B------:R-:W-:Y:S02]  /*13d0*/  ULEA UR8, UR42, UR44, 0xc ;  /* 0x0000002c2a087291 */ /* 0x000fe4000f8e603f */
[----:B------:R-:W-:Y:S01]  /*13e0*/  USHF.R.U32.HI UR4, URZ, 0x4, UR4 ;  /* 0x000000043f047899 */ /* 0x000fe20008011604 */
[----:B------:R-:W-:Y:S01]  /*13f0*/  UMOV UR9, 0x40000040 ;  /* 0x4000004000097882 */ /* 0x000fe20000000000 */
[----:B------:R-:W-:-:S02]  /*1400*/  UMOV UR11, 0x40000040 ;  /* 0x40000040000b7882 */ /* 0x000fc40000000000 */
[----:B------:R-:W-:Y:S02]  /*1410*/  ULOP3.LUT UR4, UR4, 0x3fff, URZ, 0xc0, !UPT ;  /* 0x00003fff04047892 */ /* 0x000fe4000f8ec03f */
[----:B------:R-:W-:Y:S02]  /*1420*/  UIADD3 UR12, UR8, 0x400, URZ ;  /* 0x00000400080c7890 */ /* 0x000fe4000fffe03f */
[----:B------:R-:W-:Y:S01]  /*1430*/  ULOP3.LUT UR4, UR4, 0x10000, URZ, 0xfc, !UPT ;  /* 0x0001000004047892 */ /* 0x000fe2000f8efc3f */
[----:B------:R-:W-:Y:S01]  /*1440*/  UMOV UR15, UR11 ;  /* 0x0000000b000f7c82 */ /* 0x000fe20008000000 */
[----:B------:R-:W-:Y:S02]  /*1450*/  UMOV UR13, 0x40000040 ;  /* 0x40000040000d7882 */ /* 0x000fe40000000000 */
[----:B------:R-:W-:Y:S02]  /*1460*/  ULEA UR6, UR42, UR4, 0x8 ;  /* 0x000000042a067291 */ /* 0x000fe4000f8e403f */
[----:B------:R-:W-:-:S05]  /*1470*/  UIADD3 UR5, UR8, 0x402, URZ ;  /* 0x0000040208057890 */ /* 0x000fca000fffe03f */
[----:B------:R-:W-:Y:S02]  /*1480*/  UMOV UR10, UR6 ;  /* 0x00000006000a7c82 */ /* 0x000fe40008000000 */
[----:B------:R-:W-:Y:S01]  /*1490*/  HGMMA.64x16x16.F32 R32, gdesc[UR8], RZ, !UPT, gsb0 ;  /* 0x00200000082079f0 */ /* 0x000fe2000c0008ff */
[----:B------:R-:W-:Y:S01]  /*14a0*/  UMOV UR14, UR10 ;  /* 0x0000000a000e7c82 */ /* 0x000fe20008000000 */
[----:B------:R-:W-:Y:S01]  /*14b0*/  UIADD3 UR10, UR6, 0x86, URZ ;  /* 0x00000086060a7890 */ /* 0x000fe2000fffe03f */
[----:B------:R-:W-:Y:S01]  /*14c0*/  UMOV UR9, 0x40000040 ;  /* 0x4000004000097882 */ /* 0x000fe20000000000 */
[----:B------:R-:W-:Y:S01]  /*14d0*/  UMOV UR11, 0x40000040 ;  /* 0x40000040000b7882 */ /* 0x000fe20000000000 */
[----:B------:R-:W-:Y:S02]  /*14e0*/  WARPGROUP.DEPBAR.LE gsb0, 0x0 ;  /* 0x00008000000079c5 */ /* 0x000fe40000010000 */
[----:B------:R-:W-:-:S06]  /*14f0*/  WARPGROUP.ARRIVE ;  /* 0x00000000000079c5 */ /* 0x000fcc0000000000 */
[----:B------:R-:W-:Y:S01]  /*1500*/  HGMMA.64x16x16.F32 R24, gdesc[UR12], RZ, !UPT, gsb0 ;  /* 0x002000000c1879f0 */ /* 0x000fe2000c0008ff */
[----:B------:R-:W-:Y:S02]  /*1510*/  UIADD3 UR12, UR8, 0x2, URZ ;  /* 0x00000002080c7890 */ /* 0x000fe4000fffe03f */
[----:B------:R-:W-:Y:S01]  /*1520*/  UIADD3 UR14, UR6, 0x2, URZ ;  /* 0x00000002060e7890 */ /* 0x000fe2000fffe03f */
[----:B------:R-:W-:Y:S01]  /*1530*/  UMOV UR13, 0x40000040 ;  /* 0x40000040000d7882 */ /* 0x000fe20000000000 */
[----:B------:R-:W-:Y:S01]  /*1540*/  UMOV UR15, 0x40000040 ;  /* 0x40000040000f7882 */ /* 0x000fe20000000000 */
[----:B------:R-:W-:Y:S02]  /*1550*/  WARPGROUP.DEPBAR.LE gsb0, 0x0 ;  /* 0x00008000000079c5 */ /* 0x000fe40000010000 */
[----:B------:R-:W-:-:S06]  /*1560*/  WARPGROUP.ARRIVE ;  /* 0x00000000000079c5 */ /* 0x000fcc0000000000 */
[----:B------:R-:W-:Y:S01]  /*1570*/  HGMMA.64x16x16.F32 R32, gdesc[UR12], R32, gsb0 ;  /* 0x002000000c2079f0 */ /* 0x000fe20008000820 */
[----:B------:R-:W-:Y:S01]  /*1580*/  UMOV UR12, UR5 ;  /* 0x00000005000c7c82 */ /* 0x000fe20008000000 */
[----:B------:R-:W-:Y:S01]  /*1590*/  UMOV UR13, 0x40000040 ;  /* 0x40000040000d7882 */ /* 0x000fe20000000000 */
[----:B------:R-:W-:Y:S01]  /*15a0*/  UIADD3 UR5, UR8, 0x404, URZ ;  /* 0x0000040408057890 */ /* 0x000fe2000fffe03f */
[----:B------:R-:W-:Y:S02]  /*15b0*/  WARPGROUP.DEPBAR.LE gsb0, 0x0 ;  /* 0x00008000000079c5 */ /* 0x000fe40000010000 */
[----:B------:R-:W-:-:S06]  /*15c0*/  WARPGROUP.ARRIVE ;  /* 0x00000000000079c5 */ /* 0x000fcc0000000000 */
[----:B------:R-:W-:Y:S01]  /*15d0*/  HGMMA.64x16x16.F32 R24, gdesc[UR12], R24, gsb0 ;  /* 0x002000000c1879f0 */ /* 0x000fe20008000818 */
        /* <DEDUP_REMOVED lines=56> */
[----:B------:R-:W-:Y:S01]  /*1960*/  UIADD3 UR6, UR8, 0xc06, URZ ;  /* 0x00000c0608067890 */ /* 0x000fe2000fffe03f */
[----:B------:R-:W-:Y:S02]  /*1970*/  WARPGROUP.DEPBAR.LE gsb0, 0x0 ;  /* 0x00008000000079c5 */ /* 0x000fe40000010000 */
[----:B------:R-:W-:-:S06]  /*1980*/  WARPGROUP.ARRIVE ;  /* 0x00000000000079c5 */ /* 0x000fcc0000000000 */
[----:B------:R-:W-:Y:S01]  /*1990*/  HGMMA.64x16x16.F32 R32, gdesc[UR12], R32, gsb0 ;  /* 0x002000000c2079f0 */ /* 0x000fe20008000820 */
[----:B------:R-:W-:Y:S01]  /*19a0*/  UMOV UR12, UR5 ;  /* 0x00000005000c7c82 */ /* 0x000fe20008000000 */
[----:B------:R-:W-:Y:S01]  /*19b0*/  UMOV UR13, 0x40000040 ;  /* 0x40000040000d7882 */ /* 0x000fe20000000000 */
[----:B------:R-:W-:-:S07]  /*19c0*/  UIADD3 UR5, UR8, 0x806, URZ ;  /* 0x0000080608057890 */ /* 0x000fce000fffe03f */
[----:B------:R-:W-:Y:S01]  /*19d0*/  UMOV UR8, UR5 ;  /* 0x0000000500087c82 */ /* 0x000fe20008000000 */
[----:B------:R-:W-:Y:S02]  /*19e0*/  WARPGROUP.DEPBAR.LE gsb0, 0x0 ;  /* 0x00008000000079c5 */ /* 0x000fe40000010000 */
[----:B------:R-:W-:-:S06]  /*19f0*/  WARPGROUP.ARRIVE ;  /* 0x00000000000079c5 */ /* 0x000fcc0000000000 */
[----:B------:R-:W-:Y:S03]  /*1a00*/  HGMMA.64x16x16.F32 R24, gdesc[UR12], R24, gsb0 ;  /* 0x002000000c1879f0 */ /* 0x000fe60008000818 */
[----:B------:R-:W-:Y:S02]  /*1a10*/  WARPGROUP.DEPBAR.LE gsb0, 0x0 ;  /* 0x00008000000079c5 */ /* 0x000fe40000010000 */
[----:B------:R-:W-:-:S06]  /*1a20*/  WARPGROUP.ARRIVE ;  /* 0x00000000000079c5 */ /* 0x000fcc0000000000 */
[----:B------:R-:W-:Y:S01]  /*1a30*/  HGMMA.64x16x16.F32 R32, gdesc[UR8], R32, gsb0 ;  /* 0x00200000082079f0 */ /* 0x000fe20008000820 */
[----:B------:R-:W-:Y:S01]  /*1a40*/  UMOV UR8, UR6 ;  /* 0x0000000600087c82 */ /* 0x000fe20008000000 */
[----:B------:R-:W-:Y:S01]  /*1a50*/  UMOV UR9, 0x40000040 ;  /* 0x4000004000097882 */ /* 0x000fe20000000000 */
[----:B------:R-:W-:Y:S02]  /*1a60*/  WARPGROUP.DEPBAR.LE gsb0, 0x0 ;  /* 0x00008000000079c5 */ /* 0x000fe40000010000 */
[----:B------:R-:W-:-:S06]  /*1a70*/  WARPGROUP.ARRIVE ;  /* 0x00000000000079c5 */ /* 0x000fcc0000000000 */
[----:B------:R-:W-:Y:S03]  /*1a80*/  HGMMA.64x16x16.F32 R24, gdesc[UR8], R24, gsb0 ;  /* 0x00200000081879f0 */ /* 0x000fe60008000818 */
[----:B------:R-:W-:Y:S02]  /*1a90*/  WARPGROUP.DEPBAR.LE gsb0, 0x0 ;  /* 0x00008000000079c5 */ /* 0x000fe40000010000 */
[----:B------:R-:W-:Y:S05]  /*1aa0*/  @!P1 BRA `(.L_x_18) ;  /* 0x0000000800489947 */ /* 0x000fea0003800000 */
[----:B------:R-:W-:-:S04]  /*1ab0*/  UIADD3 UR5, UR42, 0x1, URZ ;  /* 0x000000012a057890 */ /* 0x000fc8000fffe03f */
[----:B------:R-:W-:-:S04]  /*1ac0*/  UISETP.NE.AND UP0, UPT, UR5, 0x3, UPT ;  /* 0x000000030500788c */ /* 0x000fc8000bf05270 */
[----:B------:R-:W-:Y:S02]  /*1ad0*/  USEL UR6, URZ, 0x1, UP0 ;  /* 0x000000013f067887 */ /* 0x000fe40008000000 */
[----:B------:R-:W-:Y:S02]  /*1ae0*/  USEL UR5, UR5, URZ, UP0 ;  /* 0x0000003f05057287 */ /* 0x000fe40008000000 */
[----:B------:R-:W-:-:S06]  /*1af0*/  ULOP3.LUT UR6, UR40, UR6, URZ, 0x3c, !UPT ;  /* 0x0000000628067292 */ /* 0x000fcc000f8e3c3f */
[----:B------:R-:W-:Y:S01]  /*1b00*/  IMAD.U32 R5, RZ, RZ, UR6 ;  /* 0x00000006ff057e24 */ /* 0x000fe2000f8e00ff */
[----:B------:R-:W-:-:S06]  /*1b10*/  UMOV UR6, UR42 ;  /* 0x0000002a00067c82 */ /* 0x000fcc0008000000 */
.L_x_25:
[----:B01----:R-:W-:Y:S05]  /*1b20*/  @!P0 BRA `(.L_x_19) ;  /* 0x0000000000048947 */ /* 0x003fea0003800000 */
[----:B------:R-:W-:Y:S01]  /*1b30*/  BPT.TRAP 0x1 ;  /* 0x000000040000795c */ /* 0x000fe20000300000 */
.L_x_19:
[----:B------:R-:W0:Y:S01]  /*1b40*/  S2UR UR8, SR_CgaCtaId ;  /* 0x00000000000879c3 */ /* 0x000e220000008800 */
[----:B------:R-:W-:Y:S01]  /*1b50*/  UMOV UR7, 0x400 ;  /* 0x0000040000077882 */ /* 0x000fe20000000000 */
[----:B------:R-:W-:Y:S01]  /*1b60*/  SHF.L.U32 R3, R5, 0x1f, RZ ;  /* 0x0000001f05037819 */ /* 0x000fe200000006ff */
[----:B0-----:R-:W-:-:S04]  /*1b70*/  ULEA UR7, UR8, UR7, 0x18 ;  /* 0x0000000708077291 */ /* 0x001fc8000f8ec03f */
[----:B------:R-:W-:-:S09]  /*1b80*/  ULEA UR8, UR5, UR7, 0x3 ;  /* 0x0000000705087291 */ /* 0x000fd2000f8e183f */
[----:B------:R0:W1:Y:S01]  /*1b90*/  SYNCS.PHASECHK.TRANS64.TRYWAIT P1, [UR8], R3 ;  /* 0x00000003ff0075a7 */ /* 0x0000620008020148 */
[----:B------:R-:W-:Y:S05]  /*1ba0*/  @!P0 BRA `(.L_x_20) ;  /* 0x0000000000048947 */ /* 0x000fea0003800000 */
[----:B------:R-:W-:Y:S01]  /*1bb0*/  BPT.TRAP 0x1 ;  /* 0x000000040000795c */ /* 0x000fe20000300000 */
.L_x_20:
[----:B-1----:R-:W-:Y:S05]  /*1bc0*/  @P1 BRA `(.L_x_21) ;  /* 0x0000000000081947 */ /* 0x002fea0003800000 */
[----:B------:R-:W1:Y:S02]  /*1bd0*/  SYNCS.PHASECHK.TRANS64.TRYWAIT P1, [UR8], R3 ;  /* 0x00000003ff0075a7 */ /* 0x000e640008020148 */
[----:B-1----:R-:W-:Y:S05]  /*1be0*/  @!P1 BRA `(.L_x_22) ;  /* 0x0000003c00549947 */ /* 0x002fea0003800000 */
.L_x_21:
[----:B------:R-:W-:Y:S01]  /*1bf0*/  ULEA UR10, UR5, UR4, 0x8 ;  /* 0x00000004050a7291 */ /* 0x000fe2000f8e403f */
[----:B------:R-:W-:Y:S01]  /*1c00*/  WARPGROUP.ARRIVE ;  /* 0x00000000000079c5 */ /* 0x000fe20000000000 */
[----:B------:R-:W-:Y:S01]  /*1c10*/  ULEA UR8, UR5, UR44, 0xc ;  /* 0x0000002c05087291 */ /* 0x000fe2000f8e603f */
[----:B------:R-:W-:Y:S01]  /*1c20*/  UMOV UR11, 0x40000040 ;  /* 0x40000040000b7882 */ /* 0x000fe20000000000 */
[----:B------:R-:W-:Y:S02]  /*1c30*/  UMOV UR9, 0x40000040 ;  /* 0x4000004000097882 */ /* 0x000fe40000000000 */
[----:B------:R-:W-:Y:S01]  /*1c40*/  UIADD3 UR12, UR8, 0x400, URZ ;  /* 0x00000400080c7890 */ /* 0x000fe2000fffe03f */
[----:B------:R-:W-:Y:S01]  /*1c50*/  UMOV UR14, UR10 ;  /* 0x0000000a000e7c82 */ /* 0x000fe20008000000 */
[----:B------:R-:W-:Y:S01]  /*1c60*/  UMOV UR15, UR11 ;  /* 0x0000000b000f7c82 */ /* 0x000fe20008000000 */
[----:B------:R-:W-:Y:S02]  /*1c70*/  UMOV UR13, 0x40000040 ;  /* 0x40000040000d7882 */ /* 0x000fe40000000000 */
[----:B------:R-:W-:Y:S01]  /*1c80*/  HGMMA.64x16x16.F32 R32, gdesc[UR8], R32, gsb0 ;  /* 0x00200000082079f0 */ /* 0x000fe20008000820 */
[----:B------:R-:W-:Y:S01]  /*1c90*/  UIADD3 UR9, UR8, 0x402, URZ ;  /* 0x0000040208097890 */ /* 0x000fe2000fffe03f */
[----:B------:R-:W-:Y:S01]  /*1ca0*/  UMOV UR11, 0x40000040 ;  /* 0x40000040000b7882 */ /* 0x000fe20000000000 */
[----:B------:R-:W-:-:S02]  /*1cb0*/  WARPGROUP.DEPBAR.LE gsb0, 0x0 ;  /* 0x00008000000079c5 */ /* 0x000fc40000010000 */
        /* <DEDUP_REMOVED lines=77> */
[----:B------:R-:W-:Y:S01]  /*2190*/  UMOV UR9, 0x40000040 ;  /* 0x4000004000097882 */ /* 0x000fe20000000000 */
[----:B------:R-:W-:Y:S02]  /*21a0*/  WARPGROUP.DEPBAR.LE gsb0, 0x0 ;  /* 0x00008000000079c5 */ /* 0x000fe40000010000 */
[----:B------:R-:W-:-:S06]  /*21b0*/  WARPGROUP.ARRIVE ;  /* 0x00000000000079c5 */ /* 0x000fcc0000000000 */
[----:B------:R-:W-:Y:S01]  /*21c0*/  HGMMA.64x16x16.F32 R24, gdesc[UR12], R24, gsb0 ;  /* 0x002000000c1879f0 */ /* 0x000fe20008000818 */
[----:B------:R-:W-:Y:S02]  /*21d0*/  UIADD3 UR12, UR8, 0x806, URZ ;  /* 0x00000806080c7890 */ /* 0x000fe4000fffe03f */
[----:B------:R-:W-:-:S05]  /*21e0*/  UIADD3 UR13, UR8, 0xc06, URZ ;  /* 0x00000c06080d7890 */ /* 0x000fca000fffe03f */
[----:B------:R-:W-:Y:S01]  /*21f0*/  UMOV UR8, UR12 ;  /* 0x0000000c00087c82 */ /* 0x000fe20008000000 */
        /* <DEDUP_REMOVED lines=10> */
[----:B------:R-:W-:Y:S01]  /*22a0*/  BPT.TRAP 0x1 ;  /* 0x000000040000795c */ /* 0x000fe20000300000 */
.L_x_23:
[----:B------:R-:W-:Y:S01]  /*22b0*/  ULEA UR7, UR6, UR7, 0x3 ;  /* 0x0000000706077291 */ /* 0x000fe2000f8e183f */
[----:B------:R-:W-:-:S03]  /*22c0*/  ISETP.GT.U32.AND P1, PT, R19, 0x1, PT ;  /* 0x000000011300780c */ /* 0x000fc60003f24070 */
[----:B------:R-:W-:-:S04]  /*22d0*/  UIADD3 UR7, UR7, 0x18, URZ ;  /* 0x0000001807077890 */ /* 0x000fc8000fffe03f */
[----:B------:R-:W-:-:S09]  /*22e0*/  UPRMT UR7, URZ, 0x654, UR7 ;  /* 0x000006543f077896 */ /* 0x000fd20008000007 */
[----:B------:R-:W-:Y:S01]  /*22f0*/  SYNCS.ARRIVE.TRANS64.RED.A1T0 RZ, [UR7], RZ ;  /* 0x000000ffffff79a7 */ /* 0x000fe20008100407 */
[----:B------:R-:W-:Y:S05]  /*2300*/  @P1 BRA `(.L_x_24) ;  /* 0x0000000000041947 */ /* 0x000fea0003800000 */
[----:B------:R-:W-:Y:S01]  /*2310*/  BPT.TRAP 0x1 ;  /* 0x000000040000795c */ /* 0x000fe20000300000 */
.L_x_24:
[----:B------:R-:W-:Y:S01]  /*2320*/  UIADD3 UR5, UR5, 0x1, URZ ;  /* 0x0000000105057890 */ /* 0x000fe2000fffe03f */
[C---:B------:R-:W-:Y:S01]  /*2330*/  ISETP.GT.AND P1, PT, R0.reuse, 0x1, PT ;  /* 0x000000010000780c */ /* 0x040fe20003f24270 */
[----:B------:R-:W-:Y:S01]  /*2340*/  UIADD3 UR6, UR6, 0x1, URZ ;  /* 0x0000000106067890 */ /* 0x000fe2000fffe03f */
[----:B------:R-:W-:Y:S01]  /*2350*/  VIADD R0, R0, 0xffffffff ;  /* 0xffffffff00007836 */ /* 0x000fe20000000000 */
[----:B------:R-:W-:Y:S02]  /*2360*/  UISETP.NE.AND UP0, UPT, UR5, 0x3, UPT ;  /* 0x000000030500788c */ /* 0x000fe4000bf05270 */
[----:B------:R-:W-:Y:S02]  /*2370*/  UISETP.NE.AND UP1, UPT, UR6, 0x3, UPT ;  /* 0x000000030600788c */ /* 0x000fe4000bf25270 */
[----:B------:R-:W-:Y:S02]  /*2380*/  USEL UR7, URZ, 0x1, UP0 ;  /* 0x000000013f077887 */ /* 0x000fe40008000000 */
[----:B------:R-:W-:-:S02]  /*2390*/  USEL UR5, UR5, URZ, UP0 ;  /* 0x0000003f05057287 */ /* 0x000fc40008000000 */
[----:B------:R-:W-:Y:S02]  /*23a0*/  USEL UR6, UR6, URZ, UP1 ;  /* 0x0000003f06067287 */ /* 0x000fe40008800000 */
[----:B------:R-:W-:Y:S01]  /*23b0*/  LOP3.LUT R5, R5, UR7, RZ, 0x3c, !PT ;  /* 0x0000000705057c12 */ /* 0x000fe2000f8e3cff */
[----:B------:R-:W-:Y:S09]  /*23c0*/  @P1 BRA `(.L_x_25) ;  /* 0xfffffff400d41947 */ /* 0x000ff2000383ffff */
.L_x_18:
[----:B------:R-:W2:Y:S02]  /*23d0*/  LDC R0, c[0x0][0x28c] ;  /* 0x0000a300ff007b82 */ /* 0x000ea40000000800 */
[----:B--2---:R-:W-:-:S13]  /*23e0*/  ISETP.GE.AND P1, PT, R0, 0x1, PT ;  /* 0x000000010000780c */ /* 0x004fda0003f26270 */
[----:B------:R-:W-:Y:S05]  /*23f0*/  @!P1 BRA `(.L_x_26) ;  /* 0x0000000000489947 */ /* 0x000fea0003800000 */
[----:B------:R-:W-:Y:S05]  /*2400*/  @!P0 BRA `(.L_x_27) ;  /* 0x0000000000048947 */ /* 0x000fea0003800000 */
[----:B------:R-:W-:Y:S01]  /*2410*/  BPT.TRAP 0x1 ;  /* 0x000000040000795c */ /* 0x000fe20000300000 */
.L_x_27:
[----:B------:R-:W2:Y:S01]  /*2420*/  S2UR UR7, SR_CgaCtaId ;  /* 0x00000000000779c3 */ /* 0x000ea20000008800 */
[----:B------:R-:W-:Y:S01]  /*2430*/  UISETP.LT.AND UP0, UPT, UR43, 0x1, UPT ;  /* 0x000000012b00788c */ /* 0x000fe2000bf01270 */
[----:B------:R-:W-:-:S03]  /*2440*/  ISETP.GT.U32.AND P0, PT, R19, 0x1, PT ;  /* 0x000000011300780c */ /* 0x000fc60003f04070 */
[----:B------:R-:W-:-:S04]  /*2450*/  USEL UR6, UR43, 0x1, UP0 ;  /* 0x000000012b067887 */ /* 0x000fc80008000000 */
[----:B------:R-:W-:-:S04]  /*2460*/  UIADD3 UR6, UR42, UR43, -UR6 ;  /* 0x0000002b2a067290 */ /* 0x000fc8000fffe806 */
[----:B------:R-:W-:-:S04]  /*2470*/  UIMAD.WIDE.U32 UR4, UR6, -0x55555555, URZ ;  /* 0xaaaaaaab060478a5 */ /* 0x000fc8000f8e003f */
[----:B------:R-:W-:-:S03]  /*2480*/  USHF.R.U32.HI UR4, URZ, 0x1, UR5 ;  /* 0x000000013f047899 */ /* 0x000fc60008011605 */
[----:B------:R-:W-:Y:S01]  /*2490*/  UMOV UR5, 0x400 ;  /* 0x0000040000057882 */ /* 0x000fe20000000000 */
[----:B------:R-:W-:Y:S02]  /*24a0*/  UIMAD UR6, UR4, -0x3, UR6 ;  /* 0xfffffffd040678a4 */ /* 0x000fe4000f8e0206 */
[----:B--2---:R-:W-:-:S04]  /*24b0*/  ULEA UR5, UR7, UR5, 0x18 ;  /* 0x0000000507057291 */ /* 0x004fc8000f8ec03f */
[----:B------:R-:W-:-:S04]  /*24c0*/  ULEA UR6, UR6, UR5, 0x3 ;  /* 0x0000000506067291 */ /* 0x000fc8000f8e183f */
[----:B------:R-:W-:-:S04]  /*24d0*/  UIADD3 UR6, UR6, 0x18, URZ ;  /* 0x0000001806067890 */ /* 0x000fc8000fffe03f */
[----:B------:R-:W-:-:S09]  /*24e0*/  UPRMT UR6, URZ, 0x654, UR6 ;  /* 0x000006543f067896 */ /* 0x000fd20008000006 */
[----:B------:R-:W-:Y:S01]  /*24f0*/  SYNCS.ARRIVE.TRANS64.RED.A1T0 RZ, [UR6], RZ ;  /* 0x000000ffffff79a7 */ /* 0x000fe20008100406 */
[----:B------:R-:W-:Y:S05]  /*2500*/  @P0 BRA `(.L_x_26) ;  /* 0x0000000000040947 */ /* 0x000fea0003800000 */
[----:B------:R-:W-:Y:S01]  /*2510*/  BPT.TRAP 0x1 ;  /* 0x000000040000795c */ /* 0x000fe20000300000 */
.L_x_26:
[----:B------:R-:W2:Y:S01]  /*2520*/  LDC R5, c[0x0][0x288] ;  /* 0x0000a200ff057b82 */ /* 0x000ea20000000800 */
[----:B01----:R-:W-:Y:S01]  /*2530*/  IMAD.SHL.U32 R3, R44, 0x10, RZ ;  /* 0x000000102c037824 */ /* 0x003fe200078e00ff */
[----:B------:R-:W-:Y:S01]  /*2540*/  UIADD3 UR42, UR43, UR42, URZ ;  /* 0x0000002a2b2a7290 */ /* 0x000fe2000fffe03f */
[----:B------:R-:W-:Y:S01]  /*2550*/  IMAD.SHL.U32 R10, R45, 0x100, RZ ;  /* 0x000001002d0a7824 */ /* 0x000fe200078e00ff */
[----:B------:R-:W-:Y:S01]  /*2560*/  ULDC UR7, c[0x0][0x284] ;  /* 0x0000a10000077ab9 */ /* 0x000fe20000000800 */
[C---:B------:R-:W-:Y:S01]  /*2570*/  IMAD.SHL.U32 R4, R18.reuse, 0x2, RZ ;  /* 0x0000000212047824 */ /* 0x040fe200078e00ff */
[----:B------:R-:W-:Y:S01]  /*2580*/  UISETP.GT.U32.AND UP0, UPT, UR42, 0x2, UPT ;  /* 0x000000022a00788c */ /* 0x000fe2000bf04070 */
[----:B------:R-:W-:Y:S01]  /*2590*/  LOP3.LUT R0, R18, 0x3, RZ, 0xc0, !PT ;  /* 0x0000000312007812 */ /* 0x000fe200078ec0ff */
[----:B------:R-:W-:Y:S01]  /*25a0*/  UISETP.GE.U32.AND UP1, UPT, UR43, 0x3, UPT ;  /* 0x000000032b00788c */ /* 0x000fe2000bf26070 */
[----:B------:R-:W-:Y:S01]  /*25b0*/  SHF.R.S32.HI R21, RZ, 0x1f, R41 ;  /* 0x0000001fff157819 */ /* 0x000fe20000011429 */
[----:B------:R-:W-:Y:S01]  /*25c0*/  UISETP.LT.U32.AND UP0, UPT, UR43, 0x3, UP0 ;  /* 0x000000032b00788c */ /* 0x000fe20008701070 */
[----:B------:R-:W-:Y:S01]  /*25d0*/  LOP3.LUT R4, R3, 0x6, R4, 0xf8, !PT ;  /* 0x0000000603047812 */ /* 0x000fe200078ef804 */
[----:B------:R-:W-:Y:S01]  /*25e0*/  ULDC.64 UR8, c[0x0][0x5d0] ;  /* 0x0001740000087ab9 */ /* 0x000fe20000000a00 */
[----:B------:R-:W-:Y:S01]  /*25f0*/  UIMAD.WIDE.U32 UR4, UR42, -0x55555555, URZ ;  /* 0xaaaaaaab2a0478a5 */ /* 0x000fe2000f8e003f */
[----:B------:R-:W-:Y:S01]  /*2600*/  IMAD R6, R21, UR8, RZ ;  /* 0x0000000815067c24 */ /* 0x000fe2000f8e02ff */
[----:B------:R-:W-:-:S02]  /*2610*/  USEL UR6, URZ, 0x1, !UP0 ;  /* 0x000000013f067887 */ /* 0x000fc4000c000000 */
[----:B------:R-:W-:Y:S01]  /*2620*/  USHF.R.U32.HI UR4, URZ, 0x1, UR5 ;  /* 0x000000013f047899 */ /* 0x000fe20008011605 */
[----:B------:R-:W-:Y:S01]  /*2630*/  IMAD R9, R41, UR9, R6 ;  /* 0x0000000929097c24 */ /* 0x000fe2000f8e0206 */
[----:B------:R-:W-:Y:S02]  /*2640*/  ULOP3.LUT UR40, UR40, UR6, URZ, 0x3c, !UPT ;  /* 0x0000000628287292 */ /* 0x000fe4000f8e3c3f */
[----:B------:R-:W-:Y:S02]  /*2650*/  UIMAD UR42, UR4, -0x3, UR42 ;  /* 0xfffffffd042a78a4 */ /* 0x000fe4000f8e022a */
[----:B------:R-:W-:Y:S01]  /*2660*/  @UP1 ULOP3.LUT UR40, UR40, 0x1, UR4, 0x78, !UPT ;  /* 0x0000000128281892 */ /* 0x000fe2000f8e7804 */
[----:B--2---:R-:W-:Y:S01]  /*2670*/  ISETP.GE.AND P0, PT, R3, R5, PT ;  /* 0x000000050300720c */ /* 0x004fe20003f06270 */
[----:B------:R-:W-:Y:S01]  /*2680*/  IMAD R0, R0, -0x2, R5 ;  /* 0xfffffffe00007824 */ /* 0x000fe200078e0205 */
[----:B------:R-:W-:Y:S02]  /*2690*/  SHF.R.S32.HI R5, RZ, 0x1f, R4 ;  /* 0x0000001fff057819 */ /* 0x000fe40000011404 */
[----:B------:R-:W-:Y:S01]  /*26a0*/  ISETP.GE.OR P0, PT, R10, UR7, P0 ;  /* 0x000000070a007c0c */ /* 0x000fe20008706670 */
[----:B------:R-:W-:-:S02]  /*26b0*/  IMAD.IADD R3, R0, 0x1, -R3 ;  /* 0x0000000100037824 */ /* 0x000fc400078e0a03 */
[----:B------:R-:W-:-:S04]  /*26c0*/  IMAD.WIDE.U32 R6, R41, UR8, R4 ;  /* 0x0000000829067c25 */ /* 0x000fc8000f8e0004 */
[----:B------:R-:W-:Y:S02]  /*26d0*/  IMAD.IADD R7, R7, 0x1, R9 ;  /* 0x0000000107077824 */ /* 0x000fe400078e0209 */
[----:B------:R-:W-:-:S04]  /*26e0*/  IMAD.MOV.U32 R0, RZ, RZ, -0x1 ;  /* 0xffffffffff007424 */ /* 0x000fc800078e00ff */
[----:B------:R-:W-:Y:S05]  /*26f0*/  @P0 BRA `(.L_x_28) ;  /* 0x0000001400680947 */ /* 0x000fea0003800000 */
[----:B------:R-:W0:Y:S01]  /*2700*/  LDC.64 R8, c[0x0][0x5c8] ;  /* 0x00017200ff087b82 */ /* 0x000e220000000a00 */
[----:B-----5:R-:W-:Y:S01]  /*2710*/  FSETP.NEU.AND P1, PT, R42, RZ, PT ;  /* 0x000000ff2a00720b */ /* 0x020fe20003f2d000 */
[----:B------:R-:W-:Y:S01]  /*2720*/  IMAD.WIDE R12, R45, 0x100, R22 ;  /* 0x000001002d0c7825 */ /* 0x000fe200078e0216 */
[----:B------:R-:W-:Y:S03]  /*2730*/  BSSY B0, `(.L_x_28) ;  /* 0x0000156000007945 */ /* 0x000fe60003800000 */
[----:B------:R-:W-:-:S05]  /*2740*/  IMAD.IADD R60, R43, 0x1, -R10 ;  /* 0x000000012b3c7824 */ /* 0x000fca00078e0a0a */
[----:B------:R-:W-:-:S04]  /*2750*/  ISETP.GT.AND P2, PT, R60, RZ, PT ;  /* 0x000000ff3c00720c */ /* 0x000fc80003f44270 */
[----:B------:R-:W-:Y:S01]  /*2760*/  ISETP.GT.AND P0, PT, R3, RZ, P2 ;  /* 0x000000ff0300720c */ /* 0x000fe20001704270 */
[-C--:B0-----:R-:W-:Y:S02]  /*2770*/  IMAD R10, R13, R8.reuse, RZ ;  /* 0x000000080d0a7224 */ /* 0x081fe400078e02ff */
[----:B------:R-:W-:-:S04]  /*2780*/  IMAD.WIDE.U32 R50, R12, R8, R6 ;  /* 0x000000080c327225 */ /* 0x000fc800078e0006 */
[----:B------:R-:W-:-:S04]  /*2790*/  IMAD R7, R12, R9, R10 ;  /* 0x000000090c077224 */ /* 0x000fc800078e020a */
[----:B------:R-:W-:Y:S01]  /*27a0*/  IMAD.IADD R53, R51, 0x1, R7 ;  /* 0x0000000133357824 */ /* 0x000fe200078e0207 */
[----:B------:R-:W-:Y:S06]  /*27b0*/  @!P1 BRA `(.L_x_29) ;  /* 0x0000000c00d89947 */ /* 0x000fec0003800000 */
[----:B------:R-:W0:Y:S01]  /*27c0*/  LDC.64 R10, c[0x0][0x5b8] ;  /* 0x00016e00ff0a7b82 */ /* 0x000e220000000a00 */
[----:B------:R-:W-:-:S07]  /*27d0*/  ULDC.64 UR4, c[0x0][0x5c0] ;  /* 0x0001700000047ab9 */ /* 0x000fce0000000a00 */
[----:B------:R-:W1:Y:S08]  /*27e0*/  LDC.64 R14, c[0x0][0x5b0] ;  /* 0x00016c00ff0e7b82 */ /* 0x000e700000000a00 */
[----:B------:R-:W2:Y:S01]  /*27f0*/  LDC.64 R6, c[0x0][0x5a8] ;  /* 0x00016a00ff067b82 */ /* 0x000ea20000000a00 */
[-C--:B0-----:R-:W-:Y:S02]  /*2800*/  IMAD R20, R21, R10.reuse, RZ ;  /* 0x0000000a15147224 */ /* 0x081fe400078e02ff */
[----:B------:R-:W-:-:S04]  /*2810*/  IMAD.WIDE.U32 R44, R41, R10, R4 ;  /* 0x0000000a292c7225 */ /* 0x000fc800078e0004 */
[----:B------:R-:W-:Y:S02]  /*2820*/  IMAD R65, R41, R11, R20 ;  /* 0x0000000b29417224 */ /* 0x000fe400078e0214 */
[-C--:B-1----:R-:W-:Y:S02]  /*2830*/  IMAD R11, R13, R14.reuse, RZ ;  /* 0x0000000e0d0b7224 */ /* 0x082fe400078e02ff */
[----:B------:R-:W-:Y:S02]  /*2840*/  IMAD.IADD R21, R45, 0x1, R65 ;  /* 0x000000012d157824 */ /* 0x000fe400078e0241 */
[----:B------:R-:W-:Y:S02]  /*2850*/  IMAD.MOV.U32 R20, RZ, RZ, R44 ;  /* 0x000000ffff147224 */ /* 0x000fe400078e002c */
[C---:B------:R-:W-:Y:S02]  /*2860*/  IMAD R67, R12.reuse, R15, R11 ;  /* 0x0000000f0c437224 */ /* 0x040fe400078e020b */
[----:B------:R-:W-:-:S04]  /*2870*/  IMAD.WIDE.U32 R46, R12, R14, R20 ;  /* 0x0000000e0c2e7225 */ /* 0x000fc800078e0014 */
[----:B------:R-:W-:Y:S01]  /*2880*/  IMAD.IADD R11, R47, 0x1, R67 ;  /* 0x000000012f0b7824 */ /* 0x000fe200078e0243 */
[----:B--2---:R-:W-:-:S04]  /*2890*/  LEA R48, P1, R46, R6, 0x1 ;  /* 0x000000062e307211 */ /* 0x004fc800078208ff */
[----:B------:R-:W-:-:S05]  /*28a0*/  LEA.HI.X R49, R46, R7, R11, 0x1, P1 ;  /* 0x000000072e317211 */ /* 0x000fca00008f0c0b */
[----:B------:R-:W2:Y:S01]  /*28b0*/  @P0 LDG.E.LTC128B.U16 R11, desc[UR36][R48.64] ;  /* 0x00000024300b0981 */ /* 0x000ea2000c1e1520 */
[----:B------:R-:W-:Y:S01]  /*28c0*/  LEA R52, P1, R50, UR4, 0x1 ;  /* 0x0000000432347c11 */ /* 0x000fe2000f8208ff */
[----:B------:R-:W-:Y:S01]  /*28d0*/  IMAD.WIDE.U32 R46, R12, R14, R4 ;  /* 0x0000000e0c2e7225 */ /* 0x000fe200078e0004 */
[----:B------:R-:W-:Y:S02]  /*28e0*/  BSSY B1, `(.L_x_30) ;  /* 0x0000012000017945 */ /* 0x000fe40003800000 */
[----:B------:R-:W-:Y:S01]  /*28f0*/  LEA.HI.X R53, R50, UR5, R53, 0x1, P1 ;  /* 0x0000000532357c11 */ /* 0x000fe200088f0c35 */
[----:B------:R-:W-:Y:S01]  /*2900*/  IMAD.IADD R47, R67, 0x1, R47 ;  /* 0x00000001432f7824 */ /* 0x000fe200078e022f */
[----:B------:R-:W-:Y:S01]  /*2910*/  ISETP.GT.AND P1, PT, R3, 0x1, P2 ;  /* 0x000000010300780c */ /* 0x000fe20001724270 */
[----:B------:R-:W-:-:S03]  /*2920*/  IMAD.WIDE.U32 R46, R41, R10, R46 ;  /* 0x0000000a292e7225 */ /* 0x000fc600078e002e */
[----:B------:R-:W-:Y:S01]  /*2930*/  LEA R50, P3, R46, R6, 0x1 ;  /* 0x000000062e327211 */ /* 0x000fe200078608ff */
[----:B--2---:R-:W-:-:S05]  /*2940*/  HADD2.F32 R51, -RZ, R11.H0_H0 ;  /* 0x2000000bff337230 */ /* 0x004fca0000004100 */
[----:B------:R-:W-:-:S04]  /*2950*/  FMUL R51, R51, R42 ;  /* 0x0000002a33337220 */ /* 0x000fc80000400000 */
[----:B------:R-:W-:Y:S01]  /*2960*/  FFMA R51, R32, R40, R51 ;  /* 0x0000002820337223 */ /* 0x000fe20000000033 */
[----:B------:R-:W-:-:S04]  /*2970*/  IMAD.IADD R32, R65, 0x1, R47 ;  /* 0x0000000141207824 */ /* 0x000fc800078e022f */
[----:B------:R-:W-:-:S04]  /*2980*/  F2FP.F16.F32.PACK_AB R51, RZ, R51 ;  /* 0x00000033ff33723e */ /* 0x000fc800000000ff */
[----:B------:R-:W-:Y:S02]  /*2990*/  PRMT R47, R51, 0x7610, R47 ;  /* 0x00007610332f7816 */ /* 0x000fe4000000002f */
[----:B------:R-:W-:Y:S01]  /*29a0*/  LEA.HI.X R51, R46, R7, R32, 0x1, P3 ;  /* 0x000000072e337211 */ /* 0x000fe200018f0c20 */
[C---:B------:R-:W-:Y:S02]  /*29b0*/  IMAD.SHL.U32 R46, R14.reuse, 0x8, RZ ;  /* 0x000000080e2e7824 */ /* 0x040fe400078e00ff */
[----:B------:R0:W-:Y:S02]  /*29c0*/  @P0 STG.E.U16 desc[UR36][R52.64], R47 ;  /* 0x0000002f34000986 */ /* 0x0001e4000c101524 */
[----:B0-----:R-:W-:Y:S01]  /*29d0*/  SHF.L.U64.HI R47, R14, 0x3, R15 ;  /* 0x000000030e2f7819 */ /* 0x001fe2000001020f */
[----:B------:R-:W-:Y:S06]  /*29e0*/  @!P1 BRA `(.L_x_31) ;  /* 0x0000000000049947 */ /* 0x000fec0003800000 */
[----:B------:R0:W5:Y:S02]  /*29f0*/  LDG.E.LTC128B.U16 R11, desc[UR36][R50.64+0x2] ;  /* 0x00000224320b7981 */ /* 0x000164000c1e1520 */
.L_x_31:
[----:B------:R-:W-:Y:S05]  /*2a00*/  BSYNC B1 ;  /* 0x0000000000017941 */ /* 0x000fea0003800000 */
.L_x_30:
[----:B-----5:R-:W-:Y:S01]  /*2a10*/  HADD2.F32 R49, -RZ, R11.H0_H0 ;  /* 0x2000000bff317230 */ /* 0x020fe20000004100 */
[----:B------:R-:W-:Y:S01]  /*2a20*/  ISETP.GT.AND P0, PT, R60, 0x8, PT ;  /* 0x000000083c00780c */ /* 0x000fe20003f04270 */
[----:B------:R-:W-:Y:S01]  /*2a30*/  IMAD.WIDE.U32 R54, R12, R14, R46 ;  /* 0x0000000e0c367225 */ /* 0x000fe200078e002e */
[----:B------:R-:W-:-:S03]  /*2a40*/  PRMT R59, R11, 0x7610, R59 ;  /* 0x000076100b3b7816 */ /* 0x000fc6000000003b */
[----:B------:R-:W-:Y:S01]  /*2a50*/  FMUL R32, R49, R42 ;  /* 0x0000002a31207220 */ /* 0x000fe20000400000 */
[----:B------:R-:W-:Y:S01]  /*2a60*/  IMAD.IADD R69, R67, 0x1, R55 ;  /* 0x0000000143457824 */ /* 0x000fe200078e0237 */
[----:B------:R-:W-:Y:S02]  /*2a70*/  IADD3 R48, P4, R44, R54, RZ ;  /* 0x000000362c307210 */ /* 0x000fe40007f9e0ff */
[----:B------:R-:W-:Y:S01]  /*2a80*/  FFMA R33, R33, R40, R32 ;  /* 0x0000002821217223 */ /* 0x000fe20000000020 */
[----:B------:R-:W-:Y:S02]  /*2a90*/  ISETP.GT.AND P3, PT, R3, RZ, P0 ;  /* 0x000000ff0300720c */ /* 0x000fe40000764270 */
[----:B------:R-:W-:Y:S01]  /*2aa0*/  IMAD.X R49, R69, 0x1, R21, P4 ;  /* 0x0000000145317824 */ /* 0x000fe200020e0615 */
[----:B------:R-:W-:Y:S02]  /*2ab0*/  LEA R32, P4, R48, R6, 0x1 ;  /* 0x0000000630207211 */ /* 0x000fe400078808ff */
[----:B------:R-:W-:-:S02]  /*2ac0*/  F2FP.F16.F32.PACK_AB R56, RZ, R33 ;  /* 0x00000021ff38723e */ /* 0x000fc400000000ff */
[--C-:B------:R-:W-:Y:S02]  /*2ad0*/  LEA.HI.X R33, R48, R7, R49.reuse, 0x1, P4 ;  /* 0x0000000730217211 */ /* 0x100fe400020f0c31 */
[----:B------:R-:W-:-:S05]  /*2ae0*/  PRMT R49, R56, 0x7610, R49 ;  /* 0x0000761038317816 */ /* 0x000fca0000000031 */
[----:B------:R1:W-:Y:S04]  /*2af0*/  @P1 STG.E.U16 desc[UR36][R52.64+0x2], R49 ;  /* 0x0000023134001986 */ /* 0x0003e8000c101524 */
[----:B------:R2:W3:Y:S01]  /*2b00*/  @P3 LDG.E.LTC128B.U16 R59, desc[UR36][R32.64] ;  /* 0x00000024203b3981 */ /* 0x0004e2000c1e1520 */
[C---:B------:R-:W-:Y:S01]  /*2b10*/  IMAD.SHL.U32 R61, R8.reuse, 0x10, RZ ;  /* 0x00000010083d7824 */ /* 0x040fe200078e00ff */
[----:B------:R-:W-:Y:S01]  /*2b20*/  SHF.L.U64.HI R63, R8, 0x4, R9 ;  /* 0x00000004083f7819 */ /* 0x000fe20000010209 */
[----:B------:R-:W-:Y:S01]  /*2b30*/  BSSY B1, `(.L_x_32) ;  /* 0x0000011000017945 */ /* 0x000fe20003800000 */
[----:B------:R-:W-:Y:S02]  /*2b40*/  IADD3 R48, P1, R4, R54, RZ ;  /* 0x0000003604307210 */ /* 0x000fe40007f3e0ff */
[----:B------:R-:W-:-:S03]  /*2b50*/  IADD3 R56, P4, R61, R52, RZ ;  /* 0x000000343d387210 */ /* 0x000fc60007f9e0ff */
[----:B-1----:R-:W-:Y:S01]  /*2b60*/  IMAD.X R49, R5, 0x1, R69, P1 ;  /* 0x0000000105317824 */ /* 0x002fe200008e0645 */
[----:B------:R-:W-:Y:S01]  /*2b70*/  ISETP.GT.AND P1, PT, R3, 0x1, P0 ;  /* 0x000000010300780c */ /* 0x000fe20000724270 */
[----:B------:R-:W-:Y:S02]  /*2b80*/  IMAD.X R57, R63, 0x1, R53, P4 ;  /* 0x000000013f397824 */ /* 0x000fe400020e0635 */
[----:B------:R-:W-:-:S03]  /*2b90*/  IMAD.WIDE.U32 R48, R41, R10, R48 ;  /* 0x0000000a29307225 */ /* 0x000fc600078e0030 */
[----:B--2---:R-:W-:Y:S01]  /*2ba0*/  LEA R32, P5, R48, R6, 0x1 ;  /* 0x0000000630207211 */ /* 0x004fe200078a08ff */
[----:B---3--:R-:W-:-:S05]  /*2bb0*/  HADD2.F32 R11, -RZ, R59.H0_H0 ;  /* 0x2000003bff0b7230 */ /* 0x008fca0000004100 */
[----:B------:R-:W-:-:S04]  /*2bc0*/  FMUL R11, R11, R42 ;  /* 0x0000002a0b0b7220 */ /* 0x000fc80000400000 */
[----:B------:R-:W-:Y:S01]  /*2bd0*/  FFMA R11, R34, R40, R11 ;  /* 0x00000028220b7223 */ /* 0x000fe2000000000b */
[----:B------:R-:W-:-:S04]  /*2be0*/  IMAD.IADD R34, R65, 0x1, R49 ;  /* 0x0000000141227824 */ /* 0x000fc800078e0231 */
[----:B------:R-:W-:Y:S02]  /*2bf0*/  F2FP.F16.F32.PACK_AB R11, RZ, R11 ;  /* 0x0000000bff0b723e */ /* 0x000fe400000000ff */
[----:B------:R-:W-:-:S03]  /*2c00*/  LEA.HI.X R33, R48, R7, R34, 0x1, P5 ;  /* 0x0000000730217211 */ /* 0x000fc600028f0c22 */
[----:B------:R1:W-:Y:S01]  /*2c10*/  @P3 STG.E.U16 desc[UR36][R56.64], R11 ;  /* 0x0000000b38003986 */ /* 0x0003e2000c101524 */
[----:B------:R-:W-:Y:S05]  /*2c20*/  @!P1 BRA `(.L_x_33) ;  /* 0x0000000000049947 */ /* 0x000fea0003800000 */
[----:B------:R2:W5:Y:S02]  /*2c30*/  LDG.E.LTC128B.U16 R59, desc[UR36][R32.64+0x2] ;  /* 0x00000224203b7981 */ /* 0x000564000c1e1520 */
.L_x_33:
[----:B------:R-:W-:Y:S05]  /*2c40*/  BSYNC B1 ;  /* 0x0000000000017941 */ /* 0x000fea0003800000 */
.L_x_32:
[----:B-1---5:R-:W-:Y:S01]  /*2c50*/  HADD2.F32 R11, -RZ, R59.H0_H0 ;  /* 0x2000003bff0b7230 */ /* 0x022fe20000004100 */
[----:B------:R-:W-:Y:S01]  /*2c60*/  ISETP.GT.AND P3, PT, R3, 0x8, P2 ;  /* 0x000000080300780c */ /* 0x000fe20001764270 */
[----:B------:R-:W-:Y:S03]  /*2c70*/  BSSY B1, `(.L_x_34) ;  /* 0x0000007000017945 */ /* 0x000fe60003800000 */
[----:B------:R-:W-:-:S04]  /*2c80*/  FMUL R34, R11, R42 ;  /* 0x0000002a0b227220 */ /* 0x000fc80000400000 */
[----:B------:R-:W-:-:S05]  /*2c90*/  FFMA R34, R35, R40, R34 ;  /* 0x0000002823227223 */ /* 0x000fca0000000022 */
[----:B------:R-:W-:-:S05]  /*2ca0*/  F2FP.F16.F32.PACK_AB R34, RZ, R34 ;  /* 0x00000022ff22723e */ /* 0x000fca00000000ff */
[----:B------:R1:W-:Y:S01]  /*2cb0*/  @P1 STG.E.U16 desc[UR36][R56.64+0x2], R34 ;  /* 0x0000022238001986 */ /* 0x0003e2000c101524 */
[----:B------:R-:W-:Y:S05]  /*2cc0*/  @!P3 BRA `(.L_x_35) ;  /* 0x000000000004b947 */ /* 0x000fea0003800000 */
[----:B------:R3:W5:Y:S02]  /*2cd0*/  LDG.E.LTC128B.U16 R59, desc[UR36][R50.64+0x10] ;  /* 0x00001024323b7981 */ /* 0x000764000c1e1520 */
.L_x_35:
[----:B------:R-:W-:Y:S05]  /*2ce0*/  BSYNC B1 ;  /* 0x0000000000017941 */ /* 0x000fea0003800000 */
.L_x_34:
[----:B-----5:R-:W-:Y:S01]  /*2cf0*/  HADD2.F32 R11, -RZ, R59.H0_H0 ;  /* 0x2000003bff0b7230 */ /* 0x020fe20000004100 */
        /* <DEDUP_REMOVED lines=8> */
.L_x_37:
[----:B------:R-:W-:Y:S05]  /*2d80*/  BSYNC B1 ;  /* 0x0000000000017941 */ /* 0x000fea0003800000 */
.L_x_36:
[----:B----45:R-:W-:Y:S01]  /*2d90*/  HADD2.F32 R11, -RZ, R59.H0_H0 ;  /* 0x2000003bff0b7230 */ /* 0x030fe20000004100 */
[----:B------:R-:W-:Y:S01]  /*2da0*/  ISETP.GT.AND P3, PT, R3, 0x8, P0 ;  /* 0x000000080300780c */ /* 0x000fe20000764270 */
[----:B------:R-:W-:Y:S03]  /*2db0*/  BSSY B1, `(.L_x_38) ;  /* 0x0000007000017945 */ /* 0x000fe60003800000 */
[----:B-1----:R-:W-:-:S04]  /*2dc0*/  FMUL R34, R11, R42 ;  /* 0x0000002a0b227220 */ /* 0x002fc80000400000 */
[----:B------:R-:W-:-:S05]  /*2dd0*/  FFMA R34, R37, R40, R34 ;  /* 0x0000002825227223 */ /* 0x000fca0000000022 */
[----:B------:R-:W-:-:S05]  /*2de0*/  F2FP.F16.F32.PACK_AB R34, RZ, R34 ;  /* 0x00000022ff22723e */ /* 0x000fca00000000ff */
[----:B------:R1:W-:Y:S01]  /*2df0*/  @P2 STG.E.U16 desc[UR36][R52.64+0x12], R34 ;  /* 0x0000122234002986 */ /* 0x0003e2000c101524 */
[----:B------:R-:W-:Y:S05]  /*2e00*/  @!P3 BRA `(.L_x_39) ;  /* 0x000000000004b947 */ /* 0x000fea0003800000 */
[----:B------:R4:W5:Y:S02]  /*2e10*/  LDG.E.LTC128B.U16 R59, desc[UR36][R32.64+0x10] ;  /* 0x00001024203b7981 */ /* 0x000964000c1e1520 */
.L_x_39:
[----:B------:R-:W-:Y:S05]  /*2e20*/  BSYNC B1 ;  /* 0x0000000000017941 */ /* 0x000fea0003800000 */
.L_x_38:
        /* <DEDUP_REMOVED lines=9> */
.L_x_41:
[----:B------:R-:W-:Y:S05]  /*2ec0*/  BSYNC B1 ;  /* 0x0000000000017941 */ /* 0x000fea0003800000 */
.L_x_40:
[----:B0-2-4-:R-:W-:Y:S01]  /*2ed0*/  IMAD.MOV.U32 R32, RZ, RZ, R54 ;  /* 0x000000ffff207224 */ /* 0x015fe200078e0036 */
[----:B------:R-:W-:Y:S01]  /*2ee0*/  ISETP.GT.AND P0, PT, R60, 0x80, PT ;  /* 0x000000803c00780c */ /* 0x000fe20003f04270 */
[----:B------:R-:W-:Y:S02]  /*2ef0*/  IMAD.MOV.U32 R33, RZ, RZ, R69 ;  /* 0x000000ffff217224 */ /* 0x000fe400078e0045 */
[----:B-----5:R-:W-:Y:S01]  /*2f00*/  HADD2.F32 R11, -RZ, R59.H0_H0 ;  /* 0x2000003bff0b7230 */ /* 0x020fe20000004100 */
[----:B------:R-:W-:Y:S01]  /*2f10*/  ISETP.GT.AND P2, PT, R3, RZ, P0 ;  /* 0x000000ff0300720c */ /* 0x000fe20000744270 */
[----:B------:R-:W-:-:S04]  /*2f20*/  IMAD.WIDE.U32 R48, R14, 0x78, R32 ;  /* 0x000000780e307825 */ /* 0x000fc800078e0020 */
[----:B------:R-:W-:Y:S01]  /*2f30*/  FMUL R32, R11, R42 ;  /* 0x0000002a0b207220 */ /* 0x000fe20000400000 */
[----:B------:R-:W-:Y:S01]  /*2f40*/  IMAD R15, R15, 0x78, RZ ;  /* 0x000000780f0f7824 */ /* 0x000fe200078e02ff */
[----:B------:R-:W-:Y:S02]  /*2f50*/  IADD3 R11, P3, R44, R48, RZ ;  /* 0x000000302c0b7210 */ /* 0x000fe40007f7e0ff */
[----:B------:R-:W-:Y:S01]  /*2f60*/  FFMA R39, R39, R40, R32 ;  /* 0x0000002827277223 */ /* 0x000fe20000000020 */
[----:B-1----:R-:W-:-:S04]  /*2f70*/  IMAD.IADD R53, R49, 0x1, R15 ;  /* 0x0000000131357824 */ /* 0x002fc800078e020f */
[----:B------:R-:W-:Y:S01]  /*2f80*/  IMAD.X R34, R53, 0x1, R21, P3 ;  /* 0x0000000135227824 */ /* 0x000fe200018e0615 */
[C---:B------:R-:W-:Y:S02]  /*2f90*/  LEA R32, P3, R11.reuse, R6, 0x1 ;  /* 0x000000060b207211 */ /* 0x040fe400078608ff */
[----:B------:R-:W-:Y:S02]  /*2fa0*/  F2FP.F16.F32.PACK_AB R39, RZ, R39 ;  /* 0x00000027ff27723e */ /* 0x000fe400000000ff */
[----:B------:R-:W-:-:S03]  /*2fb0*/  LEA.HI.X R33, R11, R7, R34, 0x1, P3 ;  /* 0x000000070b217211 */ /* 0x000fc600018f0c22 */
[----:B------:R0:W-:Y:S04]  /*2fc0*/  @P1 STG.E.U16 desc[UR36][R56.64+0x12], R39 ;  /* 0x0000122738001986 */ /* 0x0001e8000c101524 */
[----:B------:R1:W2:Y:S01]  /*2fd0*/  @P2 LDG.E.LTC128B.U16 R59, desc[UR36][R32.64] ;  /* 0x00000024203b2981 */ /* 0x0002a2000c1e1520 */
[----:B------:R-:W-:Y:S01]  /*2fe0*/  IMAD.WIDE.U32 R34, R14, 0x78, R46 ;  /* 0x000000780e227825 */ /* 0x000fe200078e002e */
[----:B------:R-:W-:Y:S01]  /*2ff0*/  ISETP.GT.AND P3, PT, R3, 0x1, P0 ;  /* 0x000000010300780c */ /* 0x000fe20000764270 */
[----:B------:R-:W-:Y:S02]  /*3000*/  BSSY B1, `(.L_x_42) ;  /* 0x0000015000017945 */ /* 0x000fe40003800000 */
[----:B------:R-:W-:Y:S02]  /*3010*/  IMAD.IADD R35, R15, 0x1, R35 ;  /* 0x000000010f237824 */ /* 0x000fe400078e0223 */
[----:B---3--:R-:W-:-:S02]  /*3020*/  IMAD R51, R9, 0xf0, RZ ;  /* 0x000000f009337824 */ /* 0x008fc400078e02ff */
[----:B------:R-:W-:Y:S01]  /*3030*/  IMAD.WIDE.U32 R36, R12, R14, R34 ;  /* 0x0000000e0c247225 */ /* 0x000fe200078e0022 */
[----:B-1----:R-:W-:-:S03]  /*3040*/  IADD3 R32, P4, R46, R34, RZ ;  /* 0x000000222e207210 */ /* 0x002fc60007f9e0ff */
[----:B0-----:R-:W-:Y:S01]  /*3050*/  IMAD.WIDE.U32 R56, R8, 0xf0, R56 ;  /* 0x000000f008387825 */ /* 0x001fe200078e0038 */
[----:B------:R-:W-:-:S03]  /*3060*/  IADD3 R36, P1, R4, R36, RZ ;  /* 0x0000002404247210 */ /* 0x000fc60007f3e0ff */
[----:B------:R-:W-:Y:S01]  /*3070*/  IMAD.IADD R9, R57, 0x1, R51 ;  /* 0x0000000139097824 */ /* 0x000fe200078e0233 */
[----:B------:R-:W-:-:S03]  /*3080*/  IADD3.X R37, R5, R67, R37, P1, !PT ;  /* 0x0000004305257210 */ /* 0x000fc60000ffe425 */
[----:B------:R-:W-:-:S04]  /*3090*/  IMAD.WIDE.U32 R36, R41, R10, R36 ;  /* 0x0000000a29247225 */ /* 0x000fc800078e0024 */
[----:B------:R-:W-:Y:S01]  /*30a0*/  IMAD.IADD R8, R65, 0x1, R37 ;  /* 0x0000000141087824 */ /* 0x000fe200078e0225 */
[----:B------:R-:W-:-:S04]  /*30b0*/  LEA R38, P1, R36, R6, 0x1 ;  /* 0x0000000624267211 */ /* 0x000fc800078208ff */
[----:B------:R-:W-:Y:S01]  /*30c0*/  LEA.HI.X R39, R36, R7, R8, 0x1, P1 ;  /* 0x0000000724277211 */ /* 0x000fe200008f0c08 */
[----:B------:R-:W-:Y:S02]  /*30d0*/  @P2 IMAD.MOV.U32 R8, RZ, RZ, R56 ;  /* 0x000000ffff082224 */ /* 0x000fe400078e0038 */
[----:B--2---:R-:W-:-:S05]  /*30e0*/  HADD2.F32 R11, -RZ, R59.H0_H0 ;  /* 0x2000003bff0b7230 */ /* 0x004fca0000004100 */
[----:B------:R-:W-:-:S04]  /*30f0*/  FMUL R11, R11, R42 ;  /* 0x0000002a0b0b7220 */ /* 0x000fc80000400000 */
[----:B------:R-:W-:-:S05]  /*3100*/  FFMA R11, R24, R40, R11 ;  /* 0x00000028180b7223 */ /* 0x000fca000000000b */
[----:B------:R-:W-:-:S05]  /*3110*/  F2FP.F16.F32.PACK_AB R11, RZ, R11 ;  /* 0x0000000bff0b723e */ /* 0x000fca00000000ff */
[----:B------:R0:W-:Y:S01]  /*3120*/  @P2 STG.E.U16 desc[UR36][R8.64], R11 ;  /* 0x0000000b08002986 */ /* 0x0001e2000c101524 */
[----:B------:R-:W-:Y:S05]  /*3130*/  @!P3 BRA `(.L_x_43) ;  /* 0x000000000004b947 */ /* 0x000fea0003800000 */
[----:B------:R1:W5:Y:S02]  /*3140*/  LDG.E.LTC128B.U16 R59, desc[UR36][R38.64+0x2] ;  /* 0x00000224263b7981 */ /* 0x000364000c1e1520 */
.L_x_43:
[----:B------:R-:W-:Y:S05]  /*3150*/  BSYNC B1 ;  /* 0x0000000000017941 */ /* 0x000fea0003800000 */
.L_x_42:
[----:B0----5:R-:W-:Y:S01]  /*3160*/  HADD2.F32 R11, -RZ, R59.H0_H0 ;  /* 0x2000003bff0b7230 */ /* 0x021fe20000004100 */
[----:B------:R-:W-:Y:S01]  /*3170*/  ISETP.GT.AND P1, PT, R60, 0x88, PT ;  /* 0x000000883c00780c */ /* 0x000fe20003f24270 */
[----:B------:R-:W-:Y:S01]  /*3180*/  @P3 IMAD.MOV.U32 R24, RZ, RZ, R56 ;  /* 0x000000ffff183224 */ /* 0x000fe200078e0038 */
[----:B------:R-:W-:Y:S01]  /*3190*/  BSSY B1, `(.L_x_44) ;  /* 0x0000010000017945 */ /* 0x000fe20003800000 */
[----:B------:R-:W-:Y:S02]  /*31a0*/  IMAD.X R33, R35, 0x1, R47, P4 ;  /* 0x0000000123217824 */ /* 0x000fe400020e062f */
[----:B------:R-:W-:Y:S01]  /*31b0*/  FMUL R20, R11, R42 ;  /* 0x0000002a0b147220 */ /* 0x000fe20000400000 */
[----:B------:R-:W-:Y:S01]  /*31c0*/  IADD3 R44, P2, P4, R44, R48, R46 ;  /* 0x000000302c2c7210 */ /* 0x000fe20007c5e02e */
[----:B------:R-:W-:-:S04]  /*31d0*/  IMAD.WIDE.U32 R14, R12, R14, R32 ;  /* 0x0000000e0c0e7225 */ /* 0x000fc800078e0020 */
[----:B------:R-:W-:Y:S01]  /*31e0*/  FFMA R20, R25, R40, R20 ;  /* 0x0000002819147223 */ /* 0x000fe20000000014 */
[----:B------:R-:W-:Y:S01]  /*31f0*/  IADD3.X R21, R21, R53, R47, P2, P4 ;  /* 0x0000003515157210 */ /* 0x000fe200017e842f */
[----:B------:R-:W-:Y:S01]  /*3200*/  @P3 IMAD.MOV.U32 R25, RZ, RZ, R9 ;  /* 0x000000ffff193224 */ /* 0x000fe200078e0009 */
[----:B------:R-:W-:Y:S02]  /*3210*/  ISETP.GT.AND P2, PT, R3, RZ, P1 ;  /* 0x000000ff0300720c */ /* 0x000fe40000f44270 */
[----:B------:R-:W-:Y:S02]  /*3220*/  F2FP.F16.F32.PACK_AB R11, RZ, R20 ;  /* 0x00000014ff0b723e */ /* 0x000fe400000000ff */
[----:B------:R-:W-:Y:S02]  /*3230*/  LEA R12, P4, R44, R6, 0x1 ;  /* 0x000000062c0c7211 */ /* 0x000fe400078808ff */
[----:B------:R-:W-:Y:S01]  /*3240*/  IADD3 R20, P5, R4, R14, RZ ;  /* 0x0000000e04147210 */ /* 0x000fe20007fbe0ff */
[----:B------:R0:W-:Y:S01]  /*3250*/  @P3 STG.E.U16 desc[UR36][R24.64+0x2], R11 ;  /* 0x0000020b18003986 */ /* 0x0001e2000c101524 */
[----:B------:R-:W-:-:S05]  /*3260*/  LEA.HI.X R13, R44, R7, R21, 0x1, P4 ;  /* 0x000000072c0d7211 */ /* 0x000fca00020f0c15 */
[----:B------:R-:W-:Y:S06]  /*3270*/  @!P2 BRA `(.L_x_45) ;  /* 0x000000000004a947 */ /* 0x000fec0003800000 */
[----:B------:R2:W5:Y:S02]  /*3280*/  LDG.E.LTC128B.U16 R59, desc[UR36][R12.64] ;  /* 0x000000240c3b7981 */ /* 0x000564000c1e1520 */
.L_x_45:
[----:B------:R-:W-:Y:S05]  /*3290*/  BSYNC B1 ;  /* 0x0000000000017941 */ /* 0x000fea0003800000 */
.L_x_44:
[----:B0----5:R-:W-:Y:S01]  /*32a0*/  HADD2.F32 R11, -RZ, R59.H0_H0 ;  /* 0x2000003bff0b7230 */ /* 0x021fe20000004100 */
[----:B------:R-:W-:Y:S01]  /*32b0*/  IADD3.X R21, R5, R67, R15, P5, !PT ;  /* 0x0000004305157210 */ /* 0x000fe20002ffe40f */
[----:B------:R-:W-:Y:S01]  /*32c0*/  BSSY B1, `(.L_x_46) ;  /* 0x000000e000017945 */ /* 0x000fe20003800000 */
[----:B------:R-:W-:Y:S02]  /*32d0*/  IADD3 R4, P4, R61, R56, RZ ;  /* 0x000000383d047210 */ /* 0x000fe40007f9e0ff */
[----:B------:R-:W-:Y:S01]  /*32e0*/  FMUL R5, R11, R42 ;  /* 0x0000002a0b057220 */ /* 0x000fe20000400000 */
[----:B------:R-:W-:Y:S01]  /*32f0*/  IMAD.WIDE.U32 R10, R41, R10, R20 ;  /* 0x0000000a290a7225 */ /* 0x000fe200078e0014 */
[----:B------:R-:W-:-:S03]  /*3300*/  ISETP.GT.AND P3, PT, R3, 0x1, P1 ;  /* 0x000000010300780c */ /* 0x000fc60000f64270 */
[----:B------:R-:W-:Y:S01]  /*3310*/  FFMA R5, R26, R40, R5 ;  /* 0x000000281a057223 */ /* 0x000fe20000000005 */
[----:B------:R-:W-:Y:S01]  /*3320*/  IMAD.IADD R8, R65, 0x1, R11 ;  /* 0x0000000141087824 */ /* 0x000fe200078e020b */
[----:B------:R-:W-:-:S03]  /*3330*/  LEA R6, P5, R10, R6, 0x1 ;  /* 0x000000060a067211 */ /* 0x000fc600078a08ff */
[----:B------:R-:W-:Y:S01]  /*3340*/  F2FP.F16.F32.PACK_AB R11, RZ, R5 ;  /* 0x00000005ff0b723e */ /* 0x000fe200000000ff */
[----:B------:R-:W-:Y:S01]  /*3350*/  IMAD.X R5, R9, 0x1, R63, P4 ;  /* 0x0000000109057824 */ /* 0x000fe200020e063f */
[----:B------:R-:W-:-:S04]  /*3360*/  LEA.HI.X R7, R10, R7, R8, 0x1, P5 ;  /* 0x000000070a077211 */ /* 0x000fc800028f0c08 */
[----:B------:R0:W-:Y:S01]  /*3370*/  @P2 STG.E.U16 desc[UR36][R4.64], R11 ;  /* 0x0000000b04002986 */ /* 0x0001e2000c101524 */
[----:B------:R-:W-:Y:S05]  /*3380*/  @!P3 BRA `(.L_x_47) ;  /* 0x000000000004b947 */ /* 0x000fea0003800000 */
[----:B------:R3:W5:Y:S02]  /*3390*/  LDG.E.LTC128B.U16 R59, desc[UR36][R6.64+0x2] ;  /* 0x00000224063b7981 */ /* 0x000764000c1e1520 */
.L_x_47:
[----:B------:R-:W-:Y:S05]  /*33a0*/  BSYNC B1 ;  /* 0x0000000000017941 */ /* 0x000fea0003800000 */
.L_x_46:
        /* <DEDUP_REMOVED lines=9> */
.L_x_49:
[----:B------:R-:W-:Y:S05]  /*3440*/  BSYNC B1 ;  /* 0x0000000000017941 */ /* 0x000fea0003800000 */
.L_x_48:
[----:B0---45:R-:W-:Y:S01]  /*3450*/  HADD2.F32 R5, -RZ, R59.H0_H0 ;  /* 0x2000003bff057230 */ /* 0x031fe20000004100 */
[----:B------:R-:W-:Y:S01]  /*3460*/  ISETP.GT.AND P0, PT, R3, 0x9, P0 ;  /* 0x000000090300780c */ /* 0x000fe20000704270 */
[----:B------:R-:W-:Y:S03]  /*3470*/  BSSY B1, `(.L_x_50) ;  /* 0x000000a000017945 */ /* 0x000fe60003800000 */
[----:B------:R-:W-:-:S04]  /*3480*/  FMUL R5, R5, R42 ;  /* 0x0000002a05057220 */ /* 0x000fc80000400000 */
[----:B------:R-:W-:-:S05]  /*3490*/  FFMA R5, R28, R40, R5 ;  /* 0x000000281c057223 */ /* 0x000fca0000000005 */
[----:B------:R-:W-:Y:S01]  /*34a0*/  F2FP.F16.F32.PACK_AB R4, RZ, R5 ;  /* 0x00000005ff04723e */ /* 0x000fe200000000ff */
[----:B------:R-:W-:-:S03]  /*34b0*/  IMAD.IADD R5, R51, 0x1, R57 ;  /* 0x0000000133057824 */ /* 0x000fc600078e0239 */
[----:B------:R-:W-:Y:S01]  /*34c0*/  PRMT R8, R4, 0x7610, R8 ;  /* 0x0000761004087816 */ /* 0x000fe20000000008 */
[----:B------:R-:W-:-:S05]  /*34d0*/  @P2 IMAD.MOV.U32 R4, RZ, RZ, R56 ;  /* 0x000000ffff042224 */ /* 0x000fca00078e0038 */
[----:B------:R0:W-:Y:S01]  /*34e0*/  @P2 STG.E.U16 desc[UR36][R4.64+0x10], R8 ;  /* 0x0000100804002986 */ /* 0x0001e2000c101524 */
[----:B------:R-:W-:Y:S05]  /*34f0*/  @!P0 BRA `(.L_x_51) ;  /* 0x0000000000048947 */ /* 0x000fea0003800000 */
[----:B------:R4:W5:Y:S02]  /*3500*/  LDG.E.LTC128B.U16 R59, desc[UR36][R38.64+0x12] ;  /* 0x00001224263b7981 */ /* 0x000964000c1e1520 */
.L_x_51:
[----:B------:R-:W-:Y:S05]  /*3510*/  BSYNC B1 ;  /* 0x0000000000017941 */ /* 0x000fea0003800000 */
.L_x_50:
[----:B-----5:R-:W-:Y:S01]  /*3520*/  HADD2.F32 R9, -RZ, R59.H0_H0 ;  /* 0x2000003bff097230 */ /* 0x020fe20000004100 */
[----:B------:R-:W-:Y:S01]  /*3530*/  ISETP.GT.AND P2, PT, R3, 0x8, P1 ;  /* 0x000000080300780c */ /* 0x000fe20000f44270 */
[----:B------:R-:W-:Y:S03]  /*3540*/  BSSY B1, `(.L_x_52) ;  /* 0x000000a000017945 */ /* 0x000fe60003800000 */
[----:B0-----:R-:W-:Y:S01]  /*3550*/  FMUL R8, R9, R42 ;  /* 0x0000002a09087220 */ /* 0x001fe20000400000 */
[----:B------:R-:W-:-:S03]  /*3560*/  @P0 IMAD.MOV.U32 R9, RZ, RZ, R5 ;  /* 0x000000ffff090224 */ /* 0x000fc600078e0005 */
[----:B------:R-:W-:-:S05]  /*3570*/  FFMA R8, R29, R40, R8 ;  /* 0x000000281d087223 */ /* 0x000fca0000000008 */
[----:B------:R-:W-:-:S04]  /*3580*/  F2FP.F16.F32.PACK_AB R8, RZ, R8 ;  /* 0x00000008ff08723e */ /* 0x000fc800000000ff */
[----:B------:R-:W-:Y:S01]  /*3590*/  PRMT R10, R8, 0x7610, R10 ;  /* 0x00007610080a7816 */ /* 0x000fe2000000000a */
[----:B------:R-:W-:-:S05]  /*35a0*/  @P0 IMAD.MOV.U32 R8, RZ, RZ, R56 ;  /* 0x000000ffff080224 */ /* 0x000fca00078e0038 */
[----:B------:R0:W-:Y:S01]  /*35b0*/  @P0 STG.E.U16 desc[UR36][R8.64+0x12], R10 ;  /* 0x0000120a08000986 */ /* 0x0001e2000c101524 */
[----:B------:R-:W-:Y:S05]  /*35c0*/  @!P2 BRA `(.L_x_53) ;  /* 0x000000000004a947 */ /* 0x000fea0003800000 */
[----:B------:R0:W5:Y:S02]  /*35d0*/  LDG.E.LTC128B.U16 R59, desc[UR36][R6.64+0x10] ;  /* 0x00001024063b7981 */ /* 0x000164000c1e1520 */
.L_x_53:
[----:B------:R-:W-:Y:S05]  /*35e0*/  BSYNC B1 ;  /* 0x0000000000017941 */ /* 0x000fea0003800000 */
.L_x_52:
[----:B0----5:R-:W-:Y:S01]  /*35f0*/  HADD2.F32 R9, -RZ, R59.H0_H0 ;  /* 0x2000003bff097230 */ /* 0x021fe20000004100 */
[----:B------:R-:W-:Y:S01]  /*3600*/  IADD3 R4, P0, R61, R56, RZ ;  /* 0x000000383d047210 */ /* 0x000fe20007f1e0ff */
[----:B------:R-:W-:Y:S01]  /*3610*/  BSSY B1, `(.L_x_54) ;  /* 0x0000009000017945 */ /* 0x000fe20003800000 */
[----:B------:R-:W-:Y:S02]  /*3620*/  ISETP.GT.AND P1, PT, R3, 0x9, P1 ;  /* 0x000000090300780c */ /* 0x000fe40000f24270 */
[----:B------:R-:W-:Y:S01]  /*3630*/  FMUL R9, R9, R42 ;  /* 0x0000002a09097220 */ /* 0x000fe20000400000 */
[----:B------:R-:W-:-:S03]  /*3640*/  IMAD.X R5, R5, 0x1, R63, P0 ;  /* 0x0000000105057824 */ /* 0x000fc600000e063f */
[----:B------:R-:W-:-:S05]  /*3650*/  FFMA R9, R30, R40, R9 ;  /* 0x000000281e097223 */ /* 0x000fca0000000009 */
[----:B------:R-:W-:-:S05]  /*3660*/  F2FP.F16.F32.PACK_AB R9, RZ, R9 ;  /* 0x00000009ff09723e */ /* 0x000fca00000000ff */
[----:B------:R0:W-:Y:S01]  /*3670*/  @P2 STG.E.U16 desc[UR36][R4.64+0x10], R9 ;  /* 0x0000100904002986 */ /* 0x0001e2000c101524 */
[----:B------:R-:W-:Y:S05]  /*3680*/  @!P1 BRA `(.L_x_55) ;  /* 0x0000000000049947 */ /* 0x000fea0003800000 */
[----:B------:R0:W5:Y:S02]  /*3690*/  LDG.E.LTC128B.U16 R59, desc[UR36][R6.64+0x12] ;  /* 0x00001224063b7981 */ /* 0x000164000c1e1520 */
.L_x_55:
[----:B------:R-:W-:Y:S05]  /*36a0*/  BSYNC B1 ;  /* 0x0000000000017941 */ /* 0x000fea0003800000 */
.L_x_54:
[----:B------:R-:W-:Y:S05]  /*36b0*/  @!P1 BRA `(.L_x_56) ;  /* 0x0000000400749947 */ /* 0x000fea0003800000 */
[----:B-----5:R-:W-:-:S05]  /*36c0*/  HADD2.F32 R59, -RZ, R59.H0_H0 ;  /* 0x2000003bff3b7230 */ /* 0x020fca0000004100 */
[----:B0--3--:R-:W-:-:S04]  /*36d0*/  FMUL R6, R59, R42 ;  /* 0x0000002a3b067220 */ /* 0x009fc80000400000 */
[----:B------:R-:W-:-:S05]  /*36e0*/  FFMA R6, R31, R40, R6 ;  /* 0x000000281f067223 */ /* 0x000fca0000000006 */
[----:B------:R-:W-:-:S05]  /*36f0*/  F2FP.F16.F32.PACK_AB R6, RZ, R6 ;  /* 0x00000006ff06723e */ /* 0x000fca00000000ff */
[----:B------:R0:W-:Y:S01]  /*3700*/  STG.E.U16 desc[UR36][R4.64+0x12], R6 ;  /* 0x0000120604007986 */ /* 0x0001e2000c101524 */
[----:B------:R-:W-:Y:S05]  /*3710*/  BRA `(.L_x_56) ;  /* 0x00000004005c7947 */ /* 0x000fea0003800000 */
.L_x_29:
[----:B------:R-:W-:Y:S01]  /*3720*/  ISETP.GT.AND P4, PT, R3, 0x1, P2 ;  /* 0x000000010300780c */ /* 0x000fe20001784270 */
[----:B------:R-:W-:Y:S01]  /*3730*/  ULDC.64 UR4, c[0x0][0x5c0] ;  /* 0x0001700000047ab9 */ /* 0x000fe20000000a00 */
[-C--:B------:R-:W-:Y:S01]  /*3740*/  FMUL R33, R33, R40.reuse ;  /* 0x0000002821217220 */ /* 0x080fe20000400000 */
[----:B------:R-:W-:Y:S01]  /*3750*/  LEA R6, P1, R50, UR4, 0x1 ;  /* 0x0000000432067c11 */ /* 0x000fe2000f8208ff */
[C---:B------:R-:W-:Y:S01]  /*3760*/  IMAD.SHL.U32 R21, R8.reuse, 0x10, RZ ;  /* 0x0000001008157824 */ /* 0x040fe200078e00ff */
[----:B------:R-:W-:Y:S01]  /*3770*/  SHF.L.U64.HI R15, R8, 0x4, R9 ;  /* 0x00000004080f7819 */ /* 0x000fe20000010209 */
[-C--:B------:R-:W-:Y:S01]  /*3780*/  FMUL R32, R32, R40.reuse ;  /* 0x0000002820207220 */ /* 0x080fe20000400000 */
[----:B------:R-:W-:Y:S01]  /*3790*/  LEA.HI.X R7, R50, UR5, R53, 0x1, P1 ;  /* 0x0000000532077c11 */ /* 0x000fe200088f0c35 */
[-C--:B------:R-:W-:Y:S01]  /*37a0*/  FMUL R34, R34, R40.reuse ;  /* 0x0000002822227220 */ /* 0x080fe20000400000 */
[----:B------:R-:W-:Y:S01]  /*37b0*/  F2FP.F16.F32.PACK_AB R33, RZ, R33 ;  /* 0x00000021ff21723e */ /* 0x000fe200000000ff */
[-C--:B------:R-:W-:Y:S01]  /*37c0*/  FMUL R35, R35, R40.reuse ;  /* 0x0000002823237220 */ /* 0x080fe20000400000 */
[----:B------:R-:W-:Y:S01]  /*37d0*/  ISETP.GT.AND P3, PT, R60, 0x8, PT ;  /* 0x000000083c00780c */ /* 0x000fe20003f64270 */
[----:B------:R-:W-:Y:S01]  /*37e0*/  FMUL R36, R36, R40 ;  /* 0x0000002824247220 */ /* 0x000fe20000400000 */
[----:B------:R-:W-:Y:S01]  /*37f0*/  F2FP.F16.F32.PACK_AB R32, RZ, R32 ;  /* 0x00000020ff20723e */ /* 0x000fe200000000ff */
[----:B------:R-:W-:Y:S01]  /*3800*/  @P4 STG.E.U16 desc[UR36][R6.64+0x2], R33 ;  /* 0x0000022106004986 */ /* 0x000fe2000c101524 */
[----:B------:R-:W-:Y:S01]  /*3810*/  IADD3 R10, P4, R21, R6, RZ ;  /* 0x00000006150a7210 */ /* 0x000fe20007f9e0ff */
[-C--:B------:R-:W-:Y:S01]  /*3820*/  FMUL R37, R37, R40.reuse ;  /* 0x0000002825257220 */ /* 0x080fe20000400000 */
[C---:B------:R-:W-:Y:S01]  /*3830*/  ISETP.GT.AND P1, PT, R3.reuse, RZ, P3 ;  /* 0x000000ff0300720c */ /* 0x040fe20001f24270 */
[----:B------:R-:W-:Y:S01]  /*3840*/  @P0 STG.E.U16 desc[UR36][R6.64], R32 ;  /* 0x0000002006000986 */ /* 0x000fe2000c101524 */
[----:B------:R-:W-:Y:S01]  /*3850*/  ISETP.GT.AND P5, PT, R3, 0x1, P3 ;  /* 0x000000010300780c */ /* 0x000fe20001fa4270 */
[----:B------:R-:W-:Y:S01]  /*3860*/  IMAD.X R11, R15, 0x1, R7, P4 ;  /* 0x000000010f0b7824 */ /* 0x000fe200020e0607 */
[----:B------:R-:W-:Y:S01]  /*3870*/  ISETP.GT.AND P4, PT, R3, 0x8, P2 ;  /* 0x000000080300780c */ /* 0x000fe20001784270 */
[----:B------:R-:W-:Y:S01]  /*3880*/  FMUL R38, R38, R40 ;  /* 0x0000002826267220 */ /* 0x000fe20000400000 */
[----:B------:R-:W-:Y:S01]  /*3890*/  F2FP.F16.F32.PACK_AB R34, RZ, R34 ;  /* 0x00000022ff22723e */ /* 0x000fe200000000ff */
[-C--:B------:R-:W-:Y:S01]  /*38a0*/  FMUL R39, R39, R40.reuse ;  /* 0x0000002827277220 */ /* 0x080fe20000400000 */
[----:B------:R-:W-:Y:S01]  /*38b0*/  F2FP.F16.F32.PACK_AB R35, RZ, R35 ;  /* 0x00000023ff23723e */ /* 0x000fe200000000ff */
[----:B------:R-:W-:Y:S01]  /*38c0*/  FMUL R24, R24, R40 ;  /* 0x0000002818187220 */ /* 0x000fe20000400000 */
[----:B------:R-:W-:Y:S01]  /*38d0*/  F2FP.F16.F32.PACK_AB R36, RZ, R36 ;  /* 0x00000024ff24723e */ /* 0x000fe200000000ff */
[----:B------:R-:W-:Y:S01]  /*38e0*/  IMAD R9, R9, 0xf0, RZ ;  /* 0x000000f009097824 */ /* 0x000fe200078e02ff */
[C---:B------:R-:W-:Y:S01]  /*38f0*/  ISETP.GT.AND P2, PT, R3.reuse, 0x9, P2 ;  /* 0x000000090300780c */ /* 0x040fe20001744270 */
[----:B------:R-:W-:Y:S01]  /*3900*/  @P1 STG.E.U16 desc[UR36][R10.64], R34 ;  /* 0x000000220a001986 */ /* 0x000fe2000c101524 */
[----:B------:R-:W-:Y:S01]  /*3910*/  ISETP.GT.AND P1, PT, R60, 0x80, PT ;  /* 0x000000803c00780c */ /* 0x000fe20003f24270 */
[----:B------:R-:W-:Y:S01]  /*3920*/  IMAD.WIDE.U32 R12, R8, 0xf0, R10 ;  /* 0x000000f0080c7825 */ /* 0x000fe200078e000a */
[----:B------:R-:W-:Y:S01]  /*3930*/  F2FP.F16.F32.PACK_AB R37, RZ, R37 ;  /* 0x00000025ff25723e */ /* 0x000fe200000000ff */
[----:B------:R-:W-:Y:S01]  /*3940*/  @P5 STG.E.U16 desc[UR36][R10.64+0x2], R35 ;  /* 0x000002230a005986 */ /* 0x000fe2000c101524 */
[----:B------:R-:W-:Y:S01]  /*3950*/  ISETP.GT.AND P5, PT, R3, RZ, P1 ;  /* 0x000000ff0300720c */ /* 0x000fe20000fa4270 */
[----:B------:R-:W-:Y:S01]  /*3960*/  IMAD.IADD R5, R9, 0x1, R13 ;  /* 0x0000000109057824 */ /* 0x000fe200078e020d */
[----:B------:R-:W-:Y:S01]  /*3970*/  F2FP.F16.F32.PACK_AB R38, RZ, R38 ;  /* 0x00000026ff26723e */ /* 0x000fe200000000ff */
[----:B------:R-:W-:Y:S01]  /*3980*/  @P4 STG.E.U16 desc[UR36][R6.64+0x10], R36 ;  /* 0x0000102406004986 */ /* 0x000fe2000c101524 */
[----:B------:R-:W-:Y:S01]  /*3990*/  ISETP.GT.AND P4, PT, R3, 0x8, P3 ;  /* 0x000000080300780c */ /* 0x000fe20001f84270 */
[-C--:B------:R-:W-:Y:S01]  /*39a0*/  FMUL R25, R25, R40.reuse ;  /* 0x0000002819197220 */ /* 0x080fe20000400000 */
[----:B------:R-:W-:Y:S01]  /*39b0*/  ISETP.GT.AND P3, PT, R3, 0x9, P3 ;  /* 0x000000090300780c */ /* 0x000fe20001f64270 */
[----:B------:R0:W-:Y:S01]  /*39c0*/  @P2 STG.E.U16 desc[UR36][R6.64+0x12], R37 ;  /* 0x0000122506002986 */ /* 0x0001e2000c101524 */
[----:B------:R-:W-:Y:S01]  /*39d0*/  F2FP.F16.F32.PACK_AB R39, RZ, R39 ;  /* 0x00000027ff27723e */ /* 0x000fe200000000ff */
[-C--:B------:R-:W-:Y:S01]  /*39e0*/  FMUL R26, R26, R40.reuse ;  /* 0x000000281a1a7220 */ /* 0x080fe20000400000 */
[----:B------:R-:W-:Y:S01]  /*39f0*/  ISETP.GT.AND P0, PT, R60, 0x88, PT ;  /* 0x000000883c00780c */ /* 0x000fe20003f04270 */
[----:B------:R-:W-:Y:S01]  /*3a00*/  FMUL R27, R27, R40 ;  /* 0x000000281b1b7220 */ /* 0x000fe20000400000 */
[----:B------:R-:W-:Y:S01]  /*3a10*/  F2FP.F16.F32.PACK_AB R24, RZ, R24 ;  /* 0x00000018ff18723e */ /* 0x000fe200000000ff */
[----:B------:R-:W-:Y:S01]  /*3a20*/  @P5 IMAD.MOV.U32 R4, RZ, RZ, R12 ;  /* 0x000000ffff045224 */ /* 0x000fe200078e000c */
[----:B------:R-:W-:Y:S01]  /*3a30*/  F2FP.F16.F32.PACK_AB R25, RZ, R25 ;  /* 0x00000019ff19723e */ /* 0x000fe200000000ff */
[----:B------:R-:W-:Y:S01]  /*3a40*/  FMUL R28, R28, R40 ;  /* 0x000000281c1c7220 */ /* 0x000fe20000400000 */
[----:B------:R-:W-:Y:S01]  /*3a50*/  F2FP.F16.F32.PACK_AB R26, RZ, R26 ;  /* 0x0000001aff1a723e */ /* 0x000fe200000000ff */
[----:B------:R-:W-:Y:S01]  /*3a60*/  @P4 STG.E.U16 desc[UR36][R10.64+0x10], R38 ;  /* 0x000010260a004986 */ /* 0x000fe2000c101524 */
[----:B------:R-:W-:Y:S01]  /*3a70*/  ISETP.GT.AND P4, PT, R3, 0x1, P1 ;  /* 0x000000010300780c */ /* 0x000fe20000f84270 */
[-C--:B------:R-:W-:Y:S01]  /*3a80*/  FMUL R29, R29, R40.reuse ;  /* 0x000000281d1d7220 */ /* 0x080fe20000400000 */
[C---:B------:R-:W-:Y:S01]  /*3a90*/  ISETP.GT.AND P2, PT, R3.reuse, 0x8, P1 ;  /* 0x000000080300780c */ /* 0x040fe20000f44270 */
[----:B------:R1:W-:Y:S01]  /*3aa0*/  @P3 STG.E.U16 desc[UR36][R10.64+0x12], R39 ;  /* 0x000012270a003986 */ /* 0x0003e2000c101524 */
[C---:B------:R-:W-:Y:S01]  /*3ab0*/  ISETP.GT.AND P3, PT, R3.reuse, RZ, P0 ;  /* 0x000000ff0300720c */ /* 0x040fe20000764270 */
[----:B------:R-:W-:Y:S01]  /*3ac0*/  FMUL R30, R30, R40 ;  /* 0x000000281e1e7220 */ /* 0x000fe20000400000 */
[----:B------:R-:W-:Y:S01]  /*3ad0*/  ISETP.GT.AND P1, PT, R3, 0x9, P1 ;  /* 0x000000090300780c */ /* 0x000fe20000f24270 */
[----:B------:R2:W-:Y:S01]  /*3ae0*/  @P5 STG.E.U16 desc[UR36][R4.64], R24 ;  /* 0x0000001804005986 */ /* 0x0005e2000c101524 */
[----:B0-----:R-:W-:Y:S01]  /*3af0*/  IADD3 R6, P5, R21, R12, RZ ;  /* 0x0000000c15067210 */ /* 0x001fe20007fbe0ff */
[----:B------:R-:W-:Y:S01]  /*3b00*/  FMUL R31, R31, R40 ;  /* 0x000000281f1f7220 */ /* 0x000fe20000400000 */
[----:B------:R-:W-:-:S02]  /*3b10*/  F2FP.F16.F32.PACK_AB R27, RZ, R27 ;  /* 0x0000001bff1b723e */ /* 0x000fc400000000ff */
[----:B------:R-:W-:Y:S01]  /*3b20*/  F2FP.F16.F32.PACK_AB R28, RZ, R28 ;  /* 0x0000001cff1c723e */ /* 0x000fe200000000ff */
[--C-:B------:R-:W-:Y:S01]  /*3b30*/  IMAD.X R7, R15, 0x1, R5.reuse, P5 ;  /* 0x000000010f077824 */ /* 0x100fe200028e0605 */
[----:B------:R-:W-:Y:S01]  /*3b40*/  IADD3 R8, P5, R21, R12, RZ ;  /* 0x0000000c15087210 */ /* 0x000fe20007fbe0ff */
[--C-:B-1----:R-:W-:Y:S01]  /*3b50*/  @P4 IMAD.MOV.U32 R10, RZ, RZ, R12.reuse ;  /* 0x000000ffff0a4224 */ /* 0x102fe200078e000c */
[----:B------:R-:W-:Y:S01]  /*3b60*/  F2FP.F16.F32.PACK_AB R29, RZ, R29 ;  /* 0x0000001dff1d723e */ /* 0x000fe200000000ff */
[----:B------:R-:W-:Y:S01]  /*3b70*/  @P4 IMAD.MOV.U32 R11, RZ, RZ, R5 ;  /* 0x000000ffff0b4224 */ /* 0x000fe200078e0005 */
[----:B------:R-:W-:Y:S01]  /*3b80*/  F2FP.F16.F32.PACK_AB R30, RZ, R30 ;  /* 0x0000001eff1e723e */ /* 0x000fe200000000ff */
[----:B--2---:R-:W-:Y:S01]  /*3b90*/  @P2 IMAD.MOV.U32 R4, RZ, RZ, R12 ;  /* 0x000000ffff042224 */ /* 0x004fe200078e000c */
[----:B------:R-:W-:Y:S01]  /*3ba0*/  F2FP.F16.F32.PACK_AB R31, RZ, R31 ;  /* 0x0000001fff1f723e */ /* 0x000fe200000000ff */
[----:B------:R-:W-:Y:S01]  /*3bb0*/  IMAD.X R9, R5, 0x1, R15, P5 ;  /* 0x0000000105097824 */ /* 0x000fe200028e060f */
[----:B------:R-:W-:Y:S01]  /*3bc0*/  @P4 STG.E.U16 desc[UR36][R10.64+0x2], R25 ;  /* 0x000002190a004986 */ /* 0x000fe2000c101524 */
[----:B------:R-:W-:Y:S01]  /*3bd0*/  ISETP.GT.AND P4, PT, R3, 0x1, P0 ;  /* 0x000000010300780c */ /* 0x000fe20000784270 */
[----:B------:R-:W-:-:S02]  /*3be0*/  @P1 IMAD.MOV.U32 R13, RZ, RZ, R5 ;  /* 0x000000ffff0d1224 */ /* 0x000fc400078e0005 */
[----:B------:R-:W-:Y:S01]  /*3bf0*/  @P3 STG.E.U16 desc[UR36][R6.64], R26 ;  /* 0x0000001a06003986 */ /* 0x000fe2000c101524 */
[C---:B------:R-:W-:Y:S02]  /*3c00*/  ISETP.GT.AND P3, PT, R3.reuse, 0x8, P0 ;  /* 0x000000080300780c */ /* 0x040fe40000764270 */
[----:B------:R-:W-:-:S07]  /*3c10*/  ISETP.GT.AND P0, PT, R3, 0x9, P0 ;  /* 0x000000090300780c */ /* 0x000fce0000704270 */
[----:B------:R-:W-:Y:S04]  /*3c20*/  @P4 STG.E.U16 desc[UR36][R6.64+0x2], R27 ;  /* 0x0000021b06004986 */ /* 0x000fe8000c101524 */
[----:B------:R0:W-:Y:S04]  /*3c30*/  @P2 STG.E.U16 desc[UR36][R4.64+0x10], R28 ;  /* 0x0000101c04002986 */ /* 0x0001e8000c101524 */
[----:B------:R1:W-:Y:S04]  /*3c40*/  @P1 STG.E.U16 desc[UR36][R12.64+0x12], R29 ;  /* 0x0000121d0c001986 */ /* 0x0003e8000c101524 */
[----:B------:R1:W-:Y:S01]  /*3c50*/  @P3 STG.E.U16 desc[UR36][R8.64+0x10], R30 ;  /* 0x0000101e08003986 */ /* 0x0003e2000c101524 */
[----:B0-----:R-:W-:-:S02]  /*3c60*/  @P0 IMAD.MOV.U32 R4, RZ, RZ, R8 ;  /* 0x000000ffff040224 */ /* 0x001fc400078e0008 */
[----:B------:R-:W-:-:S05]  /*3c70*/  @P0 IMAD.MOV.U32 R5, RZ, RZ, R9 ;  /* 0x000000ffff050224 */ /* 0x000fca00078e0009 */
[----:B------:R1:W-:Y:S02]  /*3c80*/  @P0 STG.E.U16 desc[UR36][R4.64+0x12], R31 ;  /* 0x0000121f04000986 */ /* 0x0003e4000c101524 */
.L_x_56:
[----:B------:R-:W-:Y:S05]  /*3c90*/  BSYNC B0 ;  /* 0x0000000000007941 */ /* 0x000fea0003800000 */
.L_x_28:
[----:B------:R-:W-:Y:S01]  /*3ca0*/  IADD3 R16, P0, R16, UR38, RZ ;  /* 0x0000002610107c10 */ /* 0x000fe2000ff1e0ff */
[----:B------:R-:W-:Y:S01]  /*3cb0*/  ULDC.64 UR4, c[0x0][0x650] ;  /* 0x0001940000047ab9 */ /* 0x000fe20000000a00 */
[----:B------:R-:W-:Y:S01]  /*3cc0*/  PRMT R3, RZ, 0x7610, R3 ;  /* 0x00007610ff037816 */ /* 0x000fe20000000003 */
[----:B------:R-:W-:Y:S01]  /*3cd0*/  IMAD.MOV.U32 R44, RZ, RZ, -0x1 ;  /* 0xffffffffff2c7424 */ /* 0x000fe200078e00ff */
[----:B------:R-:W-:Y:S01]  /*3ce0*/  IADD3.X R17, R17, UR41, RZ, P0, !PT ;  /* 0x0000002911117c10 */ /* 0x000fe200087fe4ff */
[----:B------:R-:W-:Y:S01]  /*3cf0*/  IMAD.MOV.U32 R41, RZ, RZ, -0x1 ;  /* 0xffffffffff297424 */ /* 0x000fe200078e00ff */
[----:B------:R-:W-:-:S04]  /*3d00*/  ISETP.GE.U32.AND P0, PT, R16, UR4, PT ;  /* 0x0000000410007c0c */ /* 0x000fc8000bf06070 */
[----:B------:R-:W-:-:S13]  /*3d10*/  ISETP.GE.U32.AND.EX P0, PT, R17, UR5, PT, P0 ;  /* 0x0000000511007c0c */ /* 0x000fda000bf06100 */
[----:B------:R-:W-:Y:S05]  /*3d20*/  @P0 BRA `(.L_x_57) ;  /* 0x0000000400640947 */ /* 0x000fea0003800000 */
[----:B-12---:R-:W1:Y:S01]  /*3d30*/  S2R R12, SR_CTAID.X ;  /* 0x00000000000c7919 */ /* 0x006e620000002500 */
[----:B------:R-:W2:Y:S01]  /*3d40*/  LDC.64 R10, c[0x0][0x628] ;  /* 0x00018a00ff0a7b82 */ /* 0x000ea20000000a00 */
[----:B------:R-:W-:Y:S01]  /*3d50*/  ULDC UR4, c[0x0][0x150] ;  /* 0x0000540000047ab9 */ /* 0x000fe20000000800 */
[----:B------:R-:W-:Y:S01]  /*3d60*/  IMAD.MOV.U32 R8, RZ, RZ, R16 ;  /* 0x000000ffff087224 */ /* 0x000fe200078e0010 */
[----:B------:R-:W1:Y:S01]  /*3d70*/  S2R R24, SR_CTAID.Y ;  /* 0x0000000000187919 */ /* 0x000e620000002600 */
[----:B0-----:R-:W-:-:S04]  /*3d80*/  IMAD.MOV.U32 R9, RZ, RZ, R17 ;  /* 0x000000ffff097224 */ /* 0x001fc800078e0011 */
[----:B------:R-:W0:Y:S08]  /*3d90*/  LDC R21, c[0x0][0x144] ;  /* 0x00005100ff157b82 */ /* 0x000e300000000800 */
[----:B------:R-:W0:Y:S08]  /*3da0*/  LDC R0, c[0x0][0x630] ;  /* 0x00018c00ff007b82 */ /* 0x000e300000000800 */
[----:B------:R-:W0:Y:S01]  /*3db0*/  LDC.64 R14, c[0x0][0x620] ;  /* 0x00018800ff0e7b82 */ /* 0x000e220000000a00 */
[----:B--2---:R-:W-:-:S04]  /*3dc0*/  ISETP.NE.U32.AND P0, PT, R10, RZ, PT ;  /* 0x000000ff0a00720c */ /* 0x004fc80003f05070 */
[----:B------:R-:W-:Y:S02]  /*3dd0*/  ISETP.NE.AND.EX P0, PT, R11, RZ, PT, P0 ;  /* 0x000000ff0b00720c */ /* 0x000fe40003f05300 */
[----:B-1----:R-:W-:-:S05]  /*3de0*/  I2FP.F32.U32 R3, R12 ;  /* 0x0000000c00037245 */ /* 0x002fca0000201000 */
[----:B------:R-:W-:-:S04]  /*3df0*/  FMUL R3, R3, UR4 ;  /* 0x0000000403037c20 */ /* 0x000fc80008400000 */
[----:B------:R1:W2:Y:S02]  /*3e00*/  F2I.U32.TRUNC.NTZ R20, R3 ;  /* 0x0000000300147305 */ /* 0x0002a4000020f000 */
[----:B------:R-:W-:Y:S05]  /*3e10*/  @!P0 BRA `(.L_x_58) ;  /* 0x0000000000288947 */ /* 0x000fea0003800000 */
[----:B-1----:R-:W1:Y:S02]  /*3e20*/  LDC R3, c[0x0][0x634] ;  /* 0x00018d00ff037b82 */ /* 0x002e640000000800 */
[----:B-1----:R-:W-:-:S05]  /*3e30*/  IADD3 R3, P0, R16, R3, RZ ;  /* 0x0000000310037210 */ /* 0x002fca0007f1e0ff */
[----:B------:R-:W-:-:S04]  /*3e40*/  IMAD.X R13, RZ, RZ, R17, P0 ;  /* 0x000000ffff0d7224 */ /* 0x000fc800000e0611 */
[----:B------:R-:W-:-:S04]  /*3e50*/  IMAD.WIDE.U32 R4, R13, R10, RZ ;  /* 0x0000000a0d047225 */ /* 0x000fc800078e00ff */
[----:B---3--:R-:W-:-:S04]  /*3e60*/  IMAD.WIDE.U32 R6, P0, R3, R11, R4 ;  /* 0x0000000b03067225 */ /* 0x008fc80007800004 */
[----:B------:R-:W-:-:S04]  /*3e70*/  IMAD.WIDE.U32 R4, R3, R10, RZ ;  /* 0x0000000a03047225 */ /* 0x000fc800078e00ff */
[----:B------:R-:W-:Y:S01]  /*3e80*/  IMAD.X R9, RZ, RZ, RZ, P0 ;  /* 0x000000ffff097224 */ /* 0x000fe200000e06ff */
[----:B------:R-:W-:Y:S01]  /*3e90*/  IADD3 RZ, P0, R5, R6, RZ ;  /* 0x0000000605ff7210 */ /* 0x000fe20007f1e0ff */
[----:B------:R-:W-:-:S04]  /*3ea0*/  IMAD.MOV.U32 R8, RZ, RZ, R7 ;  /* 0x000000ffff087224 */ /* 0x000fc800078e0007 */
[----:B------:R-:W-:-:S08]  /*3eb0*/  IMAD.WIDE.U32.X R8, R13, R11, R8, P0 ;  /* 0x0000000b0d087225 */ /* 0x000fd000000e0408 */
.L_x_58:
[----:B------:R-:W4:Y:S01]  /*3ec0*/  LDC.64 R28, c[0x0][0x640] ;  /* 0x00019000ff1c7b82 */ /* 0x000f220000000a00 */
[-CC-:B0-----:R-:W-:Y:S01]  /*3ed0*/  SHF.R.U64 R41, R8, R0.reuse, R9.reuse ;  /* 0x0000000008297219 */ /* 0x181fe20000001209 */
[----:B--2---:R-:W-:Y:S01]  /*3ee0*/  IMAD.MOV R20, RZ, RZ, -R20 ;  /* 0x000000ffff147224 */ /* 0x004fe200078e0a14 */
[----:B------:R-:W-:Y:S01]  /*3ef0*/  SHF.R.U32.HI R0, RZ, R0, R9 ;  /* 0x00000000ff007219 */ /* 0x000fe20000011609 */
[----:B------:R-:W-:Y:S01]  /*3f00*/  ULDC UR4, c[0x0][0x154] ;  /* 0x0000550000047ab9 */ /* 0x000fe20000000800 */
[----:B-1----:R-:W-:Y:S01]  /*3f10*/  IADD3 R3, P0, RZ, -R41, RZ ;  /* 0x80000029ff037210 */ /* 0x002fe20007f1e0ff */
[----:B------:R-:W-:Y:S02]  /*3f20*/  IMAD R21, R21, R20, R12 ;  /* 0x0000001415157224 */ /* 0x000fe400078e020c */
[----:B---3--:R-:W0:Y:S01]  /*3f30*/  LDC R6, c[0x0][0x618] ;  /* 0x00018600ff067b82 */ /* 0x008e220000000800 */
[----:B------:R-:W-:Y:S02]  /*3f40*/  IMAD.MOV.U32 R7, RZ, RZ, 0x1 ;  /* 0x00000001ff077424 */ /* 0x000fe400078e00ff */
[----:B------:R-:W-:-:S04]  /*3f50*/  IMAD.X R5, RZ, RZ, ~R0, P0 ;  /* 0x000000ffff057224 */ /* 0x000fc800000e0e00 */
[-C--:B------:R-:W-:Y:S01]  /*3f60*/  IMAD R0, R5, R14.reuse, RZ ;  /* 0x0000000e05007224 */ /* 0x080fe200078e02ff */
[----:B------:R-:W1:Y:S01]  /*3f70*/  LDC R8, c[0x0][0x608] ;  /* 0x00018200ff087b82 */ /* 0x000e620000000800 */
[----:B------:R-:W-:-:S04]  /*3f80*/  IMAD.WIDE.U32 R4, R3, R14, R16 ;  /* 0x0000000e03047225 */ /* 0x000fc800078e0010 */
[----:B------:R-:W-:Y:S01]  /*3f90*/  IMAD R3, R3, R15, R0 ;  /* 0x0000000f03037224 */ /* 0x000fe200078e0200 */
[----:B------:R-:W-:Y:S02]  /*3fa0*/  I2FP.F32.U32 R0, R24 ;  /* 0x0000001800007245 */ /* 0x000fe40000201000 */
[----:B------:R-:W2:Y:S01]  /*3fb0*/  LDC R26, c[0x0][0x658] ;  /* 0x00019600ff1a7b82 */ /* 0x000ea20000000800 */
[----:B------:R-:W-:Y:S01]  /*3fc0*/  IMAD.IADD R3, R5, 0x1, R3 ;  /* 0x0000000105037824 */ /* 0x000fe200078e0203 */
[----:B----4-:R-:W-:Y:S01]  /*3fd0*/  ISETP.NE.U32.AND P0, PT, R28, RZ, PT ;  /* 0x000000ff1c00720c */ /* 0x010fe20003f05070 */
[----:B------:R-:W-:Y:S01]  /*3fe0*/  FMUL R0, R0, UR4 ;  /* 0x0000000400007c20 */ /* 0x000fe20008400000 */
[----:B------:R-:W-:Y:S02]  /*3ff0*/  IMAD.MOV.U32 R5, RZ, RZ, -0x1 ;  /* 0xffffffffff057424 */ /* 0x000fe400078e00ff */
[----:B------:R-:W-:Y:S01]  /*4000*/  ISETP.NE.AND.EX P0, PT, R29, RZ, PT, P0 ;  /* 0x000000ff1d00720c */ /* 0x000fe20003f05300 */
[----:B------:R3:W4:Y:S01]  /*4010*/  F2I.U32.TRUNC.NTZ R13, R0 ;  /* 0x00000000000d7305 */ /* 0x000722000020f000 */
[----:B------:R-:W3:Y:S01]  /*4020*/  LDC R15, c[0x0][0x148] ;  /* 0x00005200ff0f7b82 */ /* 0x000ee20000000800 */
[----:B0-----:R-:W-:-:S02]  /*4030*/  SHF.R.U64 R12, R4, R6, R3 ;  /* 0x00000006040c7219 */ /* 0x001fc40000001203 */
[----:B------:R-:W-:-:S05]  /*4040*/  SHF.R.U32.HI R3, RZ, R6, R3 ;  /* 0x00000006ff037219 */ /* 0x000fca0000011603 */
[----:B------:R-:W0:Y:S01]  /*4050*/  LDC R20, c[0x0][0x600] ;  /* 0x00018000ff147b82 */ /* 0x000e220000000800 */
[-CC-:B-1----:R-:W-:Y:S02]  /*4060*/  SHF.R.U64 R10, R12, R8.reuse, R3.reuse ;  /* 0x000000080c0a7219 */ /* 0x182fe40000001203 */
[----:B------:R-:W-:-:S05]  /*4070*/  SHF.R.U32.HI R3, RZ, R8, R3 ;  /* 0x00000008ff037219 */ /* 0x000fca0000011603 */
[----:B------:R-:W1:Y:S01]  /*4080*/  LDC R27, c[0x0][0x648] ;  /* 0x00019200ff1b7b82 */ /* 0x000e620000000800 */
[-C--:B--2---:R-:W-:Y:S02]  /*4090*/  SHF.L.U32 R4, R5, R26.reuse, RZ ;  /* 0x0000001a05047219 */ /* 0x084fe400000006ff */
[-CC-:B------:R-:W-:Y:S02]  /*40a0*/  SHF.R.U64 R14, R10, R26.reuse, R3.reuse ;  /* 0x0000001a0a0e7219 */ /* 0x180fe40000001203 */
[----:B------:R-:W-:Y:S02]  /*40b0*/  SHF.R.U32.HI R5, RZ, R26, R3 ;  /* 0x0000001aff057219 */ /* 0x000fe40000011603 */
[----:B------:R-:W-:Y:S01]  /*40c0*/  LOP3.LUT R25, RZ, R4, RZ, 0x33, !PT ;  /* 0x00000004ff197212 */ /* 0x000fe200078e33ff */
[----:B------:R-:W2:Y:S01]  /*40d0*/  LDC R30, c[0x0][0x638] ;  /* 0x00018e00ff1e7b82 */ /* 0x000ea20000000800 */
[----:B------:R-:W-:Y:S01]  /*40e0*/  SHF.L.U32 R26, R7, R26, RZ ;  /* 0x0000001a071a7219 */ /* 0x000fe200000006ff */
[----:B------:R-:W-:-:S06]  /*40f0*/  IMAD.MOV.U32 R4, RZ, RZ, R14 ;  /* 0x000000ffff047224 */ /* 0x000fcc00078e000e */
[----:B------:R-:W0:Y:S01]  /*4100*/  LDC R31, c[0x0][0x610] ;  /* 0x00018400ff1f7b82 */ /* 0x000e220000000800 */
[----:B----4-:R-:W-:Y:S05]  /*4110*/  @!P0 BRA `(.L_x_59) ;  /* 0x0000000000288947 */ /* 0x010fea0003800000 */
[----:B------:R-:W4:Y:S02]  /*4120*/  LDC R3, c[0x0][0x64c] ;  /* 0x00019300ff037b82 */ /* 0x000f240000000800 */
[----:B----4-:R-:W-:-:S05]  /*4130*/  IADD3 R3, P0, R14, R3, RZ ;  /* 0x000000030e037210 */ /* 0x010fca0007f1e0ff */
        /* <DEDUP_REMOVED lines=8> */
.L_x_59:
[----:B------:R-:W-:Y:S01]  /*41c0*/  ISETP.NE.AND P0, PT, R2, 0x1, PT ;  /* 0x000000010200780c */ /* 0x000fe20003f05270 */
[----:B0-----:R-:W-:Y:S01]  /*41d0*/  VIADD R7, R20, 0xffffffff ;  /* 0xffffffff14077836 */ /* 0x001fe20000000000 */
[----:B-1-3--:R-:W-:Y:S01]  /*41e0*/  SHF.R.U64 R0, R4, R27, R5 ;  /* 0x0000001b04007219 */ /* 0x00afe20000001205 */
[----:B------:R-:W-:Y:S01]  /*41f0*/  IMAD.MOV R13, RZ, RZ, -R13 ;  /* 0x000000ffff0d7224 */ /* 0x000fe200078e0a0d */
[----:B------:R-:W-:Y:S01]  /*4200*/  LOP3.LUT R5, R10, R25, RZ, 0xc0, !PT ;  /* 0x000000190a057212 */ /* 0x000fe200078ec0ff */
[----:B------:R-:W-:Y:S01]  /*4210*/  IMAD.MOV.U32 R4, RZ, RZ, 0x1 ;  /* 0x00000001ff047424 */ /* 0x000fe200078e00ff */
[----:B------:R-:W-:Y:S01]  /*4220*/  LOP3.LUT R12, R12, R7, RZ, 0xc0, !PT ;  /* 0x000000070c0c7212 */ /* 0x000fe200078ec0ff */
[----:B------:R-:W-:Y:S02]  /*4230*/  IMAD.MOV R3, RZ, RZ, -R0 ;  /* 0x000000ffff037224 */ /* 0x000fe400078e0a00 */
[----:B------:R-:W-:Y:S02]  /*4240*/  IMAD R0, R26, R0, R5 ;  /* 0x000000001a007224 */ /* 0x000fe400078e0205 */
[----:B--2---:R-:W-:-:S02]  /*4250*/  IMAD R3, R3, R30, R14 ;  /* 0x0000001e03037224 */ /* 0x004fc400078e020e */
[----:B------:R-:W-:Y:S02]  /*4260*/  @P0 IMAD R21, R15, R13, R24 ;  /* 0x0000000d0f150224 */ /* 0x000fe400078e0218 */
[----:B------:R-:W-:Y:S01]  /*4270*/  IMAD R5, R3, R20, R12 ;  /* 0x0000001403057224 */ /* 0x000fe200078e020c */
[----:B------:R-:W-:Y:S01]  /*4280*/  PRMT R3, R4, 0x7610, R3 ;  /* 0x0000761004037816 */ /* 0x000fe20000000003 */
[----:B------:R-:W-:-:S05]  /*4290*/  IMAD R0, R0, R31, R21 ;  /* 0x0000001f00007224 */ /* 0x000fca00078e0215 */
[----:B------:R-:W-:Y:S02]  /*42a0*/  SEL R44, R5, R0, !P0 ;  /* 0x00000000052c7207 */ /* 0x000fe40004000000 */
[----:B------:R-:W-:-:S07]  /*42b0*/  SEL R0, R0, R5, !P0 ;  /* 0x0000000500007207 */ /* 0x000fce0004000000 */
.L_x_57:
[----:B------:R-:W-:Y:S01]  /*42c0*/  LOP3.LUT P0, RZ, R3, 0xff, RZ, 0xc0, !PT ;  /* 0x000000ff03ff7812 */ /* 0x000fe2000780c0ff */
[----:B------:R-:W-:-:S12]  /*42d0*/  IMAD.MOV.U32 R45, RZ, RZ, R0 ;  /* 0x000000ffff2d7224 */ /* 0x000fd800078e0000 */
[----:B------:R-:W-:Y:S05]  /*42e0*/  @P0 BRA `(.L_x_60) ;  /* 0xffffffcc005c0947 */ /* 0x000fea000383ffff */
[----:B------:R-:W-:Y:S05]  /*42f0*/  EXIT ;  /* 0x000000000000794d */ /* 0x000fea0003800000 */
.L_x_3:
        /* <DEDUP_REMOVED lines=26> */
.L_x_62:
        /* <DEDUP_REMOVED lines=14> */
[----:B------:R-:W-:Y:S02]  /*4580*/  IMAD R5, R7, R23, R10 ;  /* 0x0000001707057224 */ /* 0x000fe400078e020a */
[----:B------:R-:W-:Y:S02]  /*4590*/  IMAD.MOV.U32 R10, RZ, RZ, 0x1 ;  /* 0x00000001ff0a7424 */ /* 0x000fe400078e00ff */
[----:B------:R-:W-:Y:S01]  /*45a0*/  IMAD.IADD R5, R9, 0x1, R5 ;  /* 0x0000000109057824 */ /* 0x000fe200078e0205 */
[----:B------:R-:W4:Y:S04]  /*45b0*/  LDC R20, c[0x0][0x608] ;  /* 0x00018200ff147b82 */ /* 0x000f280000000800 */
[----:B0-----:R-:W-:-:S02]  /*45c0*/  SHF.R.U64 R12, R8, R24, R5 ;  /* 0x00000018080c7219 */ /* 0x001fc40000001205 */
        /* <DEDUP_REMOVED lines=8> */
[----:B--2---:R-:W-:Y:S01]  /*4650*/  IMAD R24, R13, R7, R4 ;  /* 0x000000070d187224 */ /* 0x004fe200078e0204 */
[----:B------:R2:W3:Y:S06]  /*4660*/  F2I.U32.TRUNC.NTZ R21, R8 ;  /* 0x0000000800157305 */ /* 0x0004ec000020f000 */
[----:B------:R-:W1:Y:S01]  /*4670*/  LDC R22, c[0x0][0x600] ;  /* 0x00018000ff167b82 */ /* 0x000e620000000800 */
[-CC-:B----4-:R-:W-:Y:S02]  /*4680*/  SHF.R.U64 R15, R12, R20.reuse, R5.reuse ;  /* 0x000000140c0f7219 */ /* 0x190fe40000001205 */
[----:B------:R-:W-:Y:S01]  /*4690*/  SHF.R.U32.HI R4, RZ, R20, R5 ;  /* 0x00000014ff047219 */ /* 0x000fe20000011605 */
[----:B------:R-:W-:-:S04]  /*46a0*/  IMAD.MOV.U32 R20, RZ, RZ, -0x1 ;  /* 0xffffffffff147424 */ /* 0x000fc800078e00ff */
[----:B------:R-:W4:Y:S01]  /*46b0*/  LDC R28, c[0x0][0x648] ;  /* 0x00019200ff1c7b82 */ /* 0x000f220000000800 */
[-C--:B0-----:R-:W-:Y:S02]  /*46c0*/  SHF.L.U32 R7, R20, R25.reuse, RZ ;  /* 0x0000001914077219 */ /* 0x081fe400000006ff */
[-CC-:B------:R-:W-:Y:S02]  /*46d0*/  SHF.R.U64 R20, R15, R25.reuse, R4.reuse ;  /* 0x000000190f147219 */ /* 0x180fe40000001204 */
[-C--:B------:R-:W-:Y:S02]  /*46e0*/  SHF.R.U32.HI R5, RZ, R25.reuse, R4 ;  /* 0x00000019ff057219 */ /* 0x080fe40000011604 */
[----:B------:R-:W-:Y:S01]  /*46f0*/  SHF.L.U32 R25, R10, R25, RZ ;  /* 0x000000190a197219 */ /* 0x000fe200000006ff */
[----:B------:R-:W0:Y:S01]  /*4700*/  LDC R29, c[0x0][0x638] ;  /* 0x00018e00ff1d7b82 */ /* 0x000e220000000800 */
[----:B------:R-:W-:Y:S01]  /*4710*/  LOP3.LUT R30, RZ, R7, RZ, 0x33, !PT ;  /* 0x00000007ff1e7212 */ /* 0x000fe200078e33ff */
[----:B------:R-:W-:-:S06]  /*4720*/  IMAD.MOV.U32 R4, RZ, RZ, R20 ;  /* 0x000000ffff047224 */ /* 0x000fcc00078e0014 */
[----:B------:R-:W0:Y:S01]  /*4730*/  LDC R31, c[0x0][0x610] ;  /* 0x00018400ff1f7b82 */ /* 0x000e220000000800 */
[----:B--23--:R-:W-:Y:S05]  /*4740*/  @!P0 BRA `(.L_x_63) ;  /* 0x0000000000288947 */ /* 0x00cfea0003800000 */
[----:B------:R-:W2:Y:S02]  /*4750*/  LDC R7, c[0x0][0x64c] ;  /* 0x00019300ff077b82 */ /* 0x000ea40000000800 */
[----:B--2---:R-:W-:-:S05]  /*4760*/  IADD3 R7, P0, R20, R7, RZ ;  /* 0x0000000714077210 */ /* 0x004fca0007f1e0ff */
        /* <DEDUP_REMOVED lines=8> */
.L_x_63:
[----:B------:R-:W-:Y:S01]  /*47f0*/  ISETP.NE.AND P0, PT, R2, 0x1, PT ;  /* 0x000000010200780c */ /* 0x000fe20003f05270 */
[----:B-1----:R-:W-:Y:S01]  /*4800*/  VIADD R11, R22, 0xffffffff ;  /* 0xffffffff160b7836 */ /* 0x002fe20000000000 */
[----:B----4-:R-:W-:Y:S01]  /*4810*/  SHF.R.U64 R5, R4, R28, R5 ;  /* 0x0000001c04057219 */ /* 0x010fe20000001205 */
[----:B------:R-:W-:Y:S01]  /*4820*/  IMAD.MOV R21, RZ, RZ, -R21 ;  /* 0x000000ffff157224 */ /* 0x000fe200078e0a15 */
[----:B------:R-:W-:Y:S01]  /*4830*/  LOP3.LUT R4, R15, R30, RZ, 0xc0, !PT ;  /* 0x0000001e0f047212 */ /* 0x000fe200078ec0ff */
[----:B------:R-:W-:Y:S02]  /*4840*/  IMAD.MOV.U32 R8, RZ, RZ, R14 ;  /* 0x000000ffff087224 */ /* 0x000fe400078e000e */
[----:B------:R-:W-:Y:S02]  /*4850*/  IMAD.MOV R7, RZ, RZ, -R5 ;  /* 0x000000ffff077224 */ /* 0x000fe400078e0a05 */
[----:B------:R-:W-:Y:S01]  /*4860*/  IMAD R9, R25, R5, R4 ;  /* 0x0000000519097224 */ /* 0x000fe200078e0204 */
[----:B------:R-:W-:Y:S01]  /*4870*/  LOP3.LUT R5, R12, R11, RZ, 0xc0, !PT ;  /* 0x0000000b0c057212 */ /* 0x000fe200078ec0ff */
[----:B0-----:R-:W-:-:S02]  /*4880*/  IMAD R4, R7, R29, R20 ;  /* 0x0000001d07047224 */ /* 0x001fc400078e0214 */
[----:B------:R-:W-:Y:S02]  /*4890*/  @P0 IMAD R24, R23, R21, R6 ;  /* 0x0000001517180224 */ /* 0x000fe400078e0206 */
[----:B------:R-:W-:Y:S02]  /*48a0*/  IMAD R4, R4, R22, R5 ;  /* 0x0000001604047224 */ /* 0x000fe400078e0205 */
[----:B------:R-:W-:Y:S02]  /*48b0*/  IMAD R9, R9, R31, R24 ;  /* 0x0000001f09097224 */ /* 0x000fe400078e0218 */
[----:B------:R-:W-:-:S03]  /*48c0*/  IMAD.MOV.U32 R7, RZ, RZ, 0x1 ;  /* 0x00000001ff077424 */ /* 0x000fc600078e00ff */
[----:B------:R-:W-:Y:S02]  /*48d0*/  SEL R20, R4, R9, !P0 ;  /* 0x0000000904147207 */ /* 0x000fe40004000000 */
[----:B------:R-:W-:-:S07]  /*48e0*/  SEL R9, R9, R4, !P0 ;  /* 0x0000000409097207 */ /* 0x000fce0004000000 */
.L_x_61:
[----:B------:R-:W-:-:S08]  /*48f0*/  NOP ;  /* 0x0000000000007918 */ /* 0x000fd00000000000 */
[----:B------:R-:W0:-:S00]  /*4900*/  USETMAXREG.DEALLOC.CTAPOOL 0x28 ;  /* 0x00000028000079c8 */ /* 0x000e0000080e0500 */
[----:B0-----:R-:W-:-:S13]  /*4910*/  ISETP.NE.AND P0, PT, R0, RZ, PT ;  /* 0x000000ff0000720c */ /* 0x001fda0003f05270 */
[----:B------:R-:W-:Y:S05]  /*4920*/  @P0 EXIT ;  /* 0x000000000000094d */ /* 0x000fea0003800000 */
[----:B------:R-:W-:Y:S01]  /*4930*/  LOP3.LUT P0, RZ, R7, 0xff, RZ, 0xc0, !PT ;  /* 0x000000ff07ff7812 */ /* 0x000fe2000780c0ff */
[----:B------:R-:W-:Y:S02]  /*4940*/  IMAD.MOV.U32 R0, RZ, RZ, 0x1 ;  /* 0x00000001ff007424 */ /* 0x000fe400078e00ff */
[----:B------:R-:W-:-:S10]  /*4950*/  IMAD.MOV.U32 R12, RZ, RZ, RZ ;  /* 0x000000ffff0c7224 */ /* 0x000fd400078e00ff */
[----:B------:R-:W-:Y:S05]  /*4960*/  @!P0 BRA `(.L_x_64) ;  /* 0x0000000c00448947 */ /* 0x000fea0003800000 */
[----:B------:R-:W0:Y:S01]  /*4970*/  LDC R0, c[0x0][0x28c] ;  /* 0x0000a300ff007b82 */ /* 0x000e220000000800 */
[----:B------:R-:W-:Y:S01]  /*4980*/  LOP3.LUT P0, RZ, R18, 0x1f, RZ, 0xc0, !PT ;  /* 0x0000001f12ff7812 */ /* 0x000fe2000780c0ff */
[----:B------:R-:W-:Y:S01]  /*4990*/  ULDC UR5, c[0x0][0x658] ;  /* 0x0001960000057ab9 */ /* 0x000fe20000000800 */
[C---:B------:R-:W-:Y:S01]  /*49a0*/  ISETP.NE.AND P2, PT, R3.reuse, RZ, PT ;  /* 0x000000ff0300720c */ /* 0x040fe20003f45270 */
[----:B------:R-:W-:Y:S01]  /*49b0*/  UMOV UR6, 0xffffffff ;  /* 0xffffffff00067882 */ /* 0x000fe20000000000 */
[----:B------:R-:W-:Y:S01]  /*49c0*/  ISETP.NE.OR P0, PT, R3, RZ, !P0 ;  /* 0x000000ff0300720c */ /* 0x000fe20004705670 */
[----:B------:R-:W-:Y:S01]  /*49d0*/  BSSY B0, `(.L_x_64) ;  /* 0x00000ca000007945 */ /* 0x000fe20003800000 */
[----:B------:R-:W-:Y:S01]  /*49e0*/  USHF.L.U32 UR6, UR6, UR5, URZ ;  /* 0x0000000506067299 */ /* 0x000fe2000800063f */
[----:B------:R-:W-:Y:S01]  /*49f0*/  IMAD.MOV.U32 R13, RZ, RZ, 0x1 ;  /* 0x00000001ff0d7424 */ /* 0x000fe200078e00ff */
[----:B------:R-:W-:Y:S01]  /*4a00*/  LOP3.LUT R11, R19, 0x2, RZ, 0xfc, !PT ;  /* 0x00000002130b7812 */ /* 0x000fe200078efcff */
[----:B------:R-:W-:Y:S01]  /*4a10*/  IMAD.MOV.U32 R12, RZ, RZ, RZ ;  /* 0x000000ffff0c7224 */ /* 0x000fe200078e00ff */
[----:B------:R-:W-:Y:S01]  /*4a20*/  ULDC UR4, c[0x0][0x600] ;  /* 0x0001800000047ab9 */ /* 0x000fe20000000800 */
[----:B------:R-:W-:Y:S01]  /*4a30*/  UMOV UR7, 0x1 ;  /* 0x0000000100077882 */ /* 0x000fe20000000000 */
[----:B------:R-:W-:-:S02]  /*4a40*/  UIADD3 UR4, UR4, -0x1, URZ ;  /* 0xffffffff04047890 */ /* 0x000fc4000fffe03f */
[----:B------:R-:W-:Y:S02]  /*4a50*/  USHF.L.U32 UR5, UR7, UR5, URZ ;  /* 0x0000000507057299 */ /* 0x000fe4000800063f */
[----:B------:R-:W-:Y:S01]  /*4a60*/  ULOP3.LUT UR13, URZ, UR6, URZ, 0x33, !UPT ;  /* 0x000000063f0d7292 */ /* 0x000fe2000f8e333f */
[----:B------:R-:W-:Y:S01]  /*4a70*/  ULDC.64 UR22, c[0x0][0x198] ;  /* 0x0000660000167ab9 */ /* 0x000fe20000000a00 */
[----:B0-----:R-:W-:-:S05]  /*4a80*/  VIADD R0, R0, 0x7f ;  /* 0x0000007f00007836 */ /* 0x001fca0000000000 */
[----:B------:R-:W-:-:S04]  /*4a90*/  SHF.R.S32.HI R5, RZ, 0x1f, R0 ;  /* 0x0000001fff057819 */ /* 0x000fc80000011400 */
[----:B------:R-:W-:Y:S01]  /*4aa0*/  LEA.HI R3, R5, R0, RZ, 0x7 ;  /* 0x0000000005037211 */ /* 0x000fe200078f38ff */
[----:B------:R-:W-:-:S03]  /*4ab0*/  IMAD.MOV.U32 R0, RZ, RZ, 0x1 ;  /* 0x00000001ff007424 */ /* 0x000fc600078e00ff */
[----:B------:R-:W-:-:S05]  /*4ac0*/  SHF.R.S32.HI R3, RZ, 0x7, R3 ;  /* 0x00000007ff037819 */ /* 0x000fca0000011403 */
[----:B------:R-:W-:-:S07]  /*4ad0*/  VIADD R10, R3, 0x1 ;  /* 0x00000001030a7836 */ /* 0x000fce0000000000 */
.L_x_76:
[----:B------:R-:W-:-:S03]  /*4ae0*/  UMOV UR6, 0xffffffff ;  /* 0xffffffff00067882 */ /* 0x000fc60000000000 */
[----:B------:R-:W-:Y:S05]  /*4af0*/  BRA.DIV UR6, `(.L_x_65) ;  /* 0x0000000e06a87947 */ /* 0x000fea000b800000 */
[----:B------:R-:W-:-:S13]  /*4b00*/  ELECT P6, URZ, PT ;  /* 0x00000000003f782f */ /* 0x000fda00038c0000 */
.L_x_86:
[----:B------:R-:W0:Y:S01]  /*4b10*/  LDC R4, c[0x0][0x28c] ;  /* 0x0000a300ff047b82 */ /* 0x000e220000000800 */
[----:B------:R-:W-:Y:S01]  /*4b20*/  BSSY B1, `(.L_x_66) ;  /* 0x0000043000017945 */ /* 0x000fe20003800000 */
[----:B0-----:R-:W-:-:S13]  /*4b30*/  ISETP.LT.OR P6, PT, R4, 0x1, !P6 ;  /* 0x000000010400780c */ /* 0x001fda00077c1670 */
[----:B------:R-:W-:Y:S05]  /*4b40*/  @P6 BRA `(.L_x_67) ;  /* 0x0000000400006947 */ /* 0x000fea0003800000 */
[----:B------:R-:W-:Y:S02]  /*4b50*/  IMAD.SHL.U32 R15, R9, 0x100, RZ ;  /* 0x00000100090f7824 */ /* 0x000fe400078e00ff */
[----:B------:R-:W-:Y:S02]  /*4b60*/  IMAD.SHL.U32 R20, R20, 0x10, RZ ;  /* 0x0000001014147824 */ /* 0x000fe400078e00ff */
[----:B------:R-:W-:Y:S02]  /*4b70*/  IMAD.MOV.U32 R18, RZ, RZ, RZ ;  /* 0x000000ffff127224 */ /* 0x000fe400078e00ff */
[----:B------:R-:W-:Y:S02]  /*4b80*/  IMAD.MOV.U32 R4, RZ, RZ, R10 ;  /* 0x000000ffff047224 */ /* 0x000fe400078e000a */
[----:B------:R-:W-:Y:S02]  /*4b90*/  IMAD.MOV.U32 R5, RZ, RZ, R0 ;  /* 0x000000ffff057224 */ /* 0x000fe400078e0000 */
[----:B------:R-:W-:-:S07]  /*4ba0*/  IMAD.MOV.U32 R6, RZ, RZ, R12 ;  /* 0x000000ffff067224 */ /* 0x000fce00078e000c */
.L_x_71:
[----:B------:R-:W0:Y:S01]  /*4bb0*/  S2R R14, SR_CgaCtaId ;  /* 0x00000000000e7919 */ /* 0x000e220000008800 */
[----:B------:R-:W-:Y:S01]  /*4bc0*/  MOV R7, 0x400 ;  /* 0x0000040000077802 */ /* 0x000fe20000000f00 */
[----:B------:R-:W1:Y:S03]  /*4bd0*/  @!P2 LDC R9, c[0x0][0x500] ;  /* 0x00014000ff09ab82 */ /* 0x000e660000000800 */
[----:B0-----:R-:W-:Y:S02]  /*4be0*/  LEA R21, R14, R7, 0x18 ;  /* 0x000000070e157211 */ /* 0x001fe400078ec0ff */
[----:B------:R-:W-:-:S03]  /*4bf0*/  SHF.L.U32 R7, R5, 0x1f, RZ ;  /* 0x0000001f05077819 */ /* 0x000fc600000006ff */
[----:B------:R-:W-:-:S04]  /*4c00*/  IMAD R14, R6, 0x8, R21 ;  /* 0x00000008060e7824 */ /* 0x000fc800078e0215 */
[----:B------:R-:W0:Y:S02]  /*4c10*/  SYNCS.PHASECHK.TRANS64.TRYWAIT P1, [R14+URZ+0x18], R7 ;  /* 0x000018070e0075a7 */ /* 0x000e24000802017f */
[----:B01----:R-:W-:Y:S05]  /*4c20*/  @!P1 BRA `(.L_x_68) ;  /* 0x0000000c007c9947 */ /* 0x003fea0003800000 */
.L_x_87:
[----:B0-----:R-:W-:Y:S01]  /*4c30*/  PRMT R7, R11, 0x9910, RZ ;  /* 0x000099100b077816 */ /* 0x001fe200000000ff */
[----:B------:R0:W-:Y:S03]  /*4c40*/  @!P2 SYNCS.ARRIVE.TRANS64 RZ, [R14+URZ], R9 ;  /* 0x000000090effa9a7 */ /* 0x0001e6000800003f */
[----:B------:R-:W-:-:S13]  /*4c50*/  ISETP.NE.AND P1, PT, R7, 0x2, PT ;  /* 0x000000020700780c */ /* 0x000fda0003f25270 */
[----:B0-----:R-:W-:Y:S05]  /*4c60*/  @P1 BRA `(.L_x_69) ;  /* 0x0000000000041947 */ /* 0x001fea0003800000 */
[----:B------:R-:W-:Y:S01]  /*4c70*/  BPT.TRAP 0x1 ;  /* 0x000000040000795c */ /* 0x000fe20000300000 */
.L_x_69:
[----:B------:R-:W-:Y:S05]  /*4c80*/  @P0 BRA `(.L_x_70) ;  /* 0x0000000000040947 */ /* 0x000fea0003800000 */
[----:B------:R-:W-:Y:S01]  /*4c90*/  BPT.TRAP 0x1 ;  /* 0x000000040000795c */ /* 0x000fe20000300000 */
.L_x_70:
[--C-:B------:R-:W-:Y:S01]  /*4ca0*/  IMAD R7, R6, 0x10000, R21.reuse ;  /* 0x0001000006077824 */ /* 0x100fe200078e0215 */
[----:B------:R-:W-:Y:S01]  /*4cb0*/  R2UR UR34, R18 ;  /* 0x00000000122272ca */ /* 0x000fe200000e0000 */
[----:B------:R-:W-:Y:S01]  /*4cc0*/  IMAD R21, R6, 0x1000, R21 ;  /* 0x0000100006157824 */ /* 0x000fe200078e0215 */
[----:B------:R-:W-:Y:S01]  /*4cd0*/  R2UR UR33, R14 ;  /* 0x000000000e2172ca */ /* 0x000fe200000e0000 */
[----:B------:R-:W-:Y:S01]  /*4ce0*/  VIADD R4, R4, 0xffffffff ;  /* 0xffffffff04047836 */ /* 0x000fe20000000000 */
[----:B------:R-:W-:Y:S01]  /*4cf0*/  R2UR UR24, R7 ;  /* 0x00000000071872ca */ /* 0x000fe200000e0000 */
[----:B------:R-:W-:Y:S01]  /*4d00*/  UIADD3 UR6, UP0, UR22, 0xf0, URZ ;  /* 0x000000f016067890 */ /* 0x000fe2000ff1e03f */
[----:B------:R-:W-:Y:S01]  /*4d10*/  R2UR UR8, R21 ;  /* 0x00000000150872ca */ /* 0x000fe200000e0000 */
[----:B------:R-:W-:Y:S01]  /*4d20*/  UIADD3 UR30, UP1, UR22, 0x1f0, URZ ;  /* 0x000001f0161e7890 */ /* 0x000fe2000ff3e03f */
[----:B------:R-:W-:Y:S01]  /*4d30*/  R2UR UR36, R8 ;  /* 0x00000000082472ca */ /* 0x000fe200000e0000 */
[----:B------:R-:W-:Y:S01]  /*4d40*/  UIADD3.X UR7, URZ, UR23, URZ, UP0, !UPT ;  /* 0x000000173f077290 */ /* 0x000fe200087fe43f */
[----:B------:R-:W-:Y:S01]  /*4d50*/  R2UR UR35, R15 ;  /* 0x000000000f2372ca */ /* 0x000fe200000e0000 */
[----:B------:R-:W-:Y:S01]  /*4d60*/  UIADD3.X UR31, URZ, UR23, URZ, UP1, !UPT ;  /* 0x000000173f1f7290 */ /* 0x000fe20008ffe43f */
[----:B------:R-:W-:Y:S01]  /*4d70*/  R2UR UR19, R20 ;  /* 0x00000000141372ca */ /* 0x000fe200000e0000 */
[----:B------:R-:W-:Y:S01]  /*4d80*/  UIADD3 UR26, UR34, 0x40, URZ ;  /* 0x00000040221a7890 */ /* 0x000fe2000fffe03f */
[----:B------:R-:W-:Y:S01]  /*4d90*/  ISETP.GT.AND P3, PT, R4, 0x1, PT ;  /* 0x000000010400780c */ /* 0x000fe20003f64270 */
[----:B------:R-:W-:Y:S01]  /*4da0*/  VIADD R6, R6, 0x1 ;  /* 0x0000000106067836 */ /* 0x000fe20000000000 */
[----:B------:R-:W-:Y:S01]  /*4db0*/  UMOV UR14, 0x0 ;  /* 0x00000000000e7882 */ /* 0x000fe20000000000 */
[----:B------:R-:W-:Y:S01]  /*4dc0*/  UIADD3 UR32, UR24, 0x100, URZ ;  /* 0x0000010018207890 */ /* 0x000fe2000fffe03f */
[----:B------:R-:W-:Y:S01]  /*4dd0*/  VIADD R18, R18, 0x80 ;  /* 0x0000008012127836 */ /* 0x000fe20000000000 */
[----:B------:R-:W-:Y:S01]  /*4de0*/  UIADD3 UR24, UR24, 0x8100, URZ ;  /* 0x0000810018187890 */ /* 0x000fe2000fffe03f */
[----:B------:R-:W-:Y:S01]  /*4df0*/  ISETP.NE.AND P1, PT, R6, 0x3, PT ;  /* 0x000000030600780c */ /* 0x000fe20003f25270 */
[----:B------:R-:W-:-:S02]  /*4e00*/  UIADD3 UR16, UR8, 0x30100, URZ ;  /* 0x0003010008107890 */ /* 0x000fc4000fffe03f */
[----:B------:R-:W-:Y:S01]  /*4e10*/  UIADD3 UR8, UR8, 0x30900, URZ ;  /* 0x0003090008087890 */ /* 0x000fe2000fffe03f */
[----:B------:R-:W-:Y:S01]  /*4e20*/  SEL R14, RZ, 0x1, P1 ;  /* 0x00000001ff0e7807 */ /* 0x000fe20000800000 */
[----:B------:R-:W-:Y:S01]  /*4e30*/  UMOV UR15, 0x10000000 ;  /* 0x10000000000f7882 */ /* 0x000fe20000000000 */
[----:B------:R-:W-:Y:S01]  /*4e40*/  UMOV UR25, UR33 ;  /* 0x0000002100197c82 */ /* 0x000fe20008000000 */
[----:B------:R-:W-:Y:S01]  /*4e50*/  UMOV UR28, UR36 ;  /* 0x00000024001c7c82 */ /* 0x000fe20008000000 */
[----:B------:R-:W-:Y:S01]  /*4e60*/  UMOV UR27, UR35 ;  /* 0x00000023001b7c82 */ /* 0x000fe20008000000 */
[----:B------:R-:W-:Y:S01]  /*4e70*/  UMOV UR17, UR33 ;  /* 0x0000002100117c82 */ /* 0x000fe20008000000 */
[----:B------:R-:W-:Y:S01]  /*4e80*/  UMOV UR18, UR34 ;  /* 0x0000002200127c82 */ /* 0x000fe20008000000 */
[----:B------:R-:W-:Y:S01]  /*4e90*/  UMOV UR20, UR36 ;  /* 0x0000002400147c82 */ /* 0x000fe20008000000 */
[----:B------:R0:W-:Y:S01]  /*4ea0*/  UTMALDG.3D [UR32], [UR6], desc[UR14] ;  /* 0x00000e20060075b4 */ /* 0x0001e20008011000 */
[----:B------:R-:W-:Y:S01]  /*4eb0*/  UMOV UR9, UR33 ;  /* 0x0000002100097c82 */ /* 0x000fe20008000000 */
[----:B------:R-:W-:Y:S01]  /*4ec0*/  UMOV UR11, UR19 ;  /* 0x00000013000b7c82 */ /* 0x000fe20008000000 */
[----:B------:R-:W-:Y:S01]  /*4ed0*/  UMOV UR12, UR36 ;  /* 0x00000024000c7c82 */ /* 0x000fe20008000000 */
[----:B------:R-:W-:Y:S01]  /*4ee0*/  UMOV UR10, UR26 ;  /* 0x0000001a000a7c82 */ /* 0x000fe20008000000 */
[----:B------:R-:W-:-:S02]  /*4ef0*/  LOP3.LUT R5, R5, R14, RZ, 0x3c, !PT ;  /* 0x0000000e05057212 */ /* 0x000fc400078e3cff */
[----:B------:R-:W-:Y:S01]  /*4f00*/  SEL R6, R6, RZ, P1 ;  /* 0x000000ff06067207 */ /* 0x000fe20000800000 */
[----:B------:R0:W-:Y:S01]  /*4f10*/  UTMALDG.3D [UR24], [UR6], desc[UR14] ;  /* 0x00000e18060075b4 */ /* 0x0001e20008011000 */
[----:B------:R0:W-:Y:S01]  /*4f20*/  UTMALDG.3D [UR16], [UR30], desc[UR14] ;  /* 0x00000e101e0075b4 */ /* 0x0001e20008011000 */
[----:B------:R0:W-:Y:S02]  /*4f30*/  UTMALDG.3D [UR8], [UR30], desc[UR14] ;  /* 0x00000e081e0075b4 */ /* 0x0001e40008011000 */
[----:B0-----:R-:W-:Y:S05]  /*4f40*/  @P3 BRA `(.L_x_71) ;  /* 0xfffffffc00183947 */ /* 0x001fea000383ffff */
.L_x_67:
[----:B------:R-:W-:Y:S05]  /*4f50*/  BSYNC B1 ;  /* 0x0000000000017941 */ /* 0x000fea0003800000 */
.L_x_66:
[----:B------:R-:W-:Y:S01]  /*4f60*/  LOP3.LUT P3, RZ, R13, 0xff, RZ, 0xc0, !PT ;  /* 0x000000ff0dff7812 */ /* 0x000fe2000786c0ff */
[----:B------:R-:W-:Y:S01]  /*4f70*/  IMAD.IADD R12, R3, 0x1, R12 ;  /* 0x00000001030c7824 */ /* 0x000fe200078e020c */
[----:B------:R-:W-:Y:S01]  /*4f80*/  IADD3 R16, P4, R16, UR38, RZ ;  /* 0x0000002610107c10 */ /* 0x000fe2000ff9e0ff */
[----:B------:R-:W-:Y:S01]  /*4f90*/  ULDC.64 UR6, c[0x0][0x650] ;  /* 0x0001940000067ab9 */ /* 0x000fe20000000a00 */
[----:B------:R-:W-:Y:S01]  /*4fa0*/  BSSY B1, `(.L_x_72) ;  /* 0x000006a000017945 */ /* 0x000fe20003800000 */
[----:B------:R-:W-:Y:S01]  /*4fb0*/  IMAD.MOV.U32 R9, RZ, RZ, -0x1 ;  /* 0xffffffffff097424 */ /* 0x000fe200078e00ff */
[----:B------:R-:W-:Y:S01]  /*4fc0*/  ISETP.GT.U32.AND P1, PT, R12, 0x2, PT ;  /* 0x000000020c00780c */ /* 0x000fe20003f24070 */
[----:B------:R-:W-:Y:S01]  /*4fd0*/  IMAD.MOV.U32 R20, RZ, RZ, -0x1 ;  /* 0xffffffffff147424 */ /* 0x000fe200078e00ff */
[----:B------:R-:W-:Y:S01]  /*4fe0*/  IADD3.X R17, R17, UR41, RZ, P4, !PT ;  /* 0x0000002911117c10 */ /* 0x000fe2000a7fe4ff */
[----:B------:R-:W-:Y:S01]  /*4ff0*/  IMAD.MOV.U32 R8, RZ, RZ, -0x1 ;  /* 0xffffffffff087424 */ /* 0x000fe200078e00ff */
[----:B------:R-:W-:-:S02]  /*5000*/  ISETP.LT.U32.AND P1, PT, R3, 0x3, P1 ;  /* 0x000000030300780c */ /* 0x000fc40000f21070 */
[----:B------:R-:W-:Y:S01]  /*5010*/  PRMT R13, RZ, 0x7610, R13 ;  /* 0x00007610ff0d7816 */ /* 0x000fe2000000000d */
[----:B------:R-:W0:Y:S01]  /*5020*/  @P3 S2R R5, SR_CgaCtaId ;  /* 0x0000000000053919 */ /* 0x000e220000008800 */
[----:B------:R-:W-:-:S04]  /*5030*/  @P3 MOV R4, 0x400 ;  /* 0x0000040000043802 */ /* 0x000fc80000000f00 */
[----:B0-----:R-:W-:Y:S01]  /*5040*/  @P3 LEA R6, R5, R4, 0x18 ;  /* 0x0000000405063211 */ /* 0x001fe200078ec0ff */
[----:B------:R-:W-:-:S03]  /*5050*/  IMAD.WIDE.U32 R4, R12, -0x55555555, RZ ;  /* 0xaaaaaaab0c047825 */ /* 0x000fc600078e00ff */
[----:B------:R0:W-:Y:S01]  /*5060*/  @P3 SYNCS.ARRIVE.TRANS64.A1T0 RZ, [R6+URZ+0x48], RZ ;  /* 0x000048ff06ff39a7 */ /* 0x0001e2000810003f */
[----:B------:R-:W-:Y:S02]  /*5070*/  ISETP.GE.U32.AND P3, PT, R3, 0x3, PT ;  /* 0x000000030300780c */ /* 0x000fe40003f66070 */
[----:B------:R-:W-:Y:S02]  /*5080*/  SHF.R.U32.HI R7, RZ, 0x1, R5 ;  /* 0x00000001ff077819 */ /* 0x000fe40000011605 */
[----:B------:R-:W-:Y:S02]  /*5090*/  SEL R5, RZ, 0x1, !P1 ;  /* 0x00000001ff057807 */ /* 0x000fe40004800000 */
[----:B------:R-:W-:Y:S01]  /*50a0*/  ISETP.GE.U32.AND P1, PT, R16, UR6, PT ;  /* 0x0000000610007c0c */ /* 0x000fe2000bf26070 */
[----:B------:R-:W-:Y:S01]  /*50b0*/  IMAD R12, R7, -0x3, R12 ;  /* 0xfffffffd070c7824 */ /* 0x000fe200078e020c */
[----:B------:R-:W-:Y:S02]  /*50c0*/  LOP3.LUT R0, R0, R5, RZ, 0x3c, !PT ;  /* 0x0000000500007212 */ /* 0x000fe400078e3cff */
[----:B------:R-:W-:-:S02]  /*50d0*/  ISETP.GE.U32.AND.EX P1, PT, R17, UR7, PT, P1 ;  /* 0x0000000711007c0c */ /* 0x000fc4000bf26110 */
[----:B------:R-:W-:Y:S02]  /*50e0*/  PRMT R4, RZ, 0x7610, R4 ;  /* 0x00007610ff047816 */ /* 0x000fe40000000004 */
[----:B------:R-:W-:-:S09]  /*50f0*/  @P3 LOP3.LUT R0, R0, 0x1, R7, 0x78, !PT ;  /* 0x0000000100003812 */ /* 0x000fd200078e7807 */
[----:B0-----:R-:W-:Y:S05]  /*5100*/  @P1 BRA `(.L_x_73) ;  /* 0x00000004004c1947 */ /* 0x001fea0003800000 */
[----:B------:R-:W-:Y:S01]  /*5110*/  ULDC.64 UR6, c[0x0][0x628] ;  /* 0x00018a0000067ab9 */ /* 0x000fe20000000a00 */
[----:B------:R-:W0:Y:S01]  /*5120*/  S2R R15, SR_CTAID.X ;  /* 0x00000000000f7919 */ /* 0x000e220000002500 */
[----:B------:R-:W-:Y:S01]  /*5130*/  ISETP.NE.U32.AND P1, PT, RZ, UR6, PT ;  /* 0x00000006ff007c0c */ /* 0x000fe2000bf25070 */
[----:B------:R-:W-:Y:S01]  /*5140*/  ULDC UR9, c[0x0][0x630] ;  /* 0x00018c0000097ab9 */ /* 0x000fe20000000800 */
[----:B------:R-:W-:Y:S01]  /*5150*/  IMAD.MOV.U32 R4, RZ, RZ, R16 ;  /* 0x000000ffff047224 */ /* 0x000fe200078e0010 */
[----:B------:R-:W1:Y:S01]  /*5160*/  S2R R14, SR_CTAID.Y ;  /* 0x00000000000e7919 */ /* 0x000e620000002600 */
[----:B------:R-:W-:Y:S01]  /*5170*/  ISETP.NE.AND.EX P1, PT, RZ, UR7, PT, P1 ;  /* 0x00000007ff007c0c */ /* 0x000fe2000bf25310 */
[----:B------:R-:W-:-:S12]  /*5180*/  IMAD.MOV.U32 R5, RZ, RZ, R17 ;  /* 0x000000ffff057224 */ /* 0x000fd800078e0011 */
[----:B------:R-:W-:Y:S05]  /*5190*/  @!P1 BRA `(.L_x_74) ;  /* 0x0000000000289947 */ /* 0x000fea0003800000 */
[----:B------:R-:W-:Y:S02]  /*51a0*/  ULDC UR8, c[0x0][0x634] ;  /* 0x00018d0000087ab9 */ /* 0x000fe40000000800 */
[----:B------:R-:W-:-:S05]  /*51b0*/  IADD3 R9, P1, R16, UR8, RZ ;  /* 0x0000000810097c10 */ /* 0x000fca000ff3e0ff */
[----:B------:R-:W-:-:S04]  /*51c0*/  IMAD.X R21, RZ, RZ, R17, P1 ;  /* 0x000000ffff157224 */ /* 0x000fc800008e0611 */
[----:B------:R-:W-:-:S04]  /*51d0*/  IMAD.WIDE.U32 R6, R21, UR6, RZ ;  /* 0x0000000615067c25 */ /* 0x000fc8000f8e00ff */
[----:B------:R-:W-:-:S04]  /*51e0*/  IMAD.WIDE.U32 R6, P1, R9, UR7, R6 ;  /* 0x0000000709067c25 */ /* 0x000fc8000f820006 */
[----:B------:R-:W-:-:S04]  /*51f0*/  IMAD.WIDE.U32 R8, R9, UR6, RZ ;  /* 0x0000000609087c25 */ /* 0x000fc8000f8e00ff */
[----:B------:R-:W-:Y:S01]  /*5200*/  IMAD.X R5, RZ, RZ, RZ, P1 ;  /* 0x000000ffff057224 */ /* 0x000fe200008e06ff */
[----:B------:R-:W-:Y:S01]  /*5210*/  IADD3 RZ, P1, R9, R6, RZ ;  /* 0x0000000609ff7210 */ /* 0x000fe20007f3e0ff */
[----:B------:R-:W-:-:S04]  /*5220*/  IMAD.MOV.U32 R4, RZ, RZ, R7 ;  /* 0x000000ffff047224 */ /* 0x000fc800078e0007 */
[----:B------:R-:W-:-:S08]  /*5230*/  IMAD.WIDE.U32.X R4, R21, UR7, R4, P1 ;  /* 0x0000000715047c25 */ /* 0x000fd000088e0404 */
.L_x_74:
[--C-:B------:R-:W-:Y:S01]  /*5240*/  SHF.R.U64 R8, R4, UR9, R5.reuse ;  /* 0x0000000904087c19 */ /* 0x100fe20008001205 */
[----:B------:R-:W-:Y:S01]  /*5250*/  ULDC.64 UR6, c[0x0][0x620] ;  /* 0x0001880000067ab9 */ /* 0x000fe20000000a00 */
[----:B------:R-:W-:Y:S01]  /*5260*/  SHF.R.U32.HI R4, RZ, UR9, R5 ;  /* 0x00000009ff047c19 */ /* 0x000fe20008011605 */
[----:B------:R-:W2:Y:S01]  /*5270*/  LDC R24, c[0x0][0x144] ;  /* 0x00005100ff187b82 */ /* 0x000ea20000000800 */
[----:B------:R-:W-:Y:S01]  /*5280*/  IADD3 R7, P1, RZ, -R8, RZ ;  /* 0x80000008ff077210 */ /* 0x000fe20007f3e0ff */
[----:B------:R-:W-:Y:S01]  /*5290*/  ULDC.64 UR10, c[0x0][0x640] ;  /* 0x00019000000a7ab9 */ /* 0x000fe20000000a00 */
[----:B0-----:R-:W-:Y:S01]  /*52a0*/  I2FP.F32.U32 R9, R15 ;  /* 0x0000000f00097245 */ /* 0x001fe20000201000 */
[----:B------:R-:W-:Y:S02]  /*52b0*/  ULDC UR8, c[0x0][0x608] ;  /* 0x0001820000087ab9 */ /* 0x000fe40000000800 */
[----:B------:R-:W-:Y:S01]  /*52c0*/  IMAD.X R4, RZ, RZ, ~R4, P1 ;  /* 0x000000ffff047224 */ /* 0x000fe200008e0e04 */
[----:B------:R-:W-:Y:S01]  /*52d0*/  ISETP.NE.U32.AND P1, PT, RZ, UR10, PT ;  /* 0x0000000aff007c0c */ /* 0x000fe2000bf25070 */
[----:B------:R-:W0:Y:S02]  /*52e0*/  LDC R21, c[0x0][0x148] ;  /* 0x00005200ff157b82 */ /* 0x000e240000000800 */
[----:B------:R-:W-:Y:S01]  /*52f0*/  IMAD R6, R4, UR6, RZ ;  /* 0x0000000604067c24 */ /* 0x000fe2000f8e02ff */
[----:B------:R-:W-:Y:S01]  /*5300*/  ISETP.NE.AND.EX P1, PT, RZ, UR11, PT, P1 ;  /* 0x0000000bff007c0c */ /* 0x000fe2000bf25310 */
[----:B------:R-:W-:Y:S01]  /*5310*/  IMAD.WIDE.U32 R4, R7, UR6, R16 ;  /* 0x0000000607047c25 */ /* 0x000fe2000f8e0010 */
[----:B------:R-:W-:-:S03]  /*5320*/  ULDC UR6, c[0x0][0x150] ;  /* 0x0000540000067ab9 */ /* 0x000fc60000000800 */
[----:B------:R-:W-:Y:S02]  /*5330*/  IMAD R7, R7, UR7, R6 ;  /* 0x0000000707077c24 */ /* 0x000fe4000f8e0206 */
[----:B------:R-:W-:Y:S01]  /*5340*/  FMUL R6, R9, UR6 ;  /* 0x0000000609067c20 */ /* 0x000fe20008400000 */
[----:B------:R-:W-:Y:S01]  /*5350*/  ULDC UR6, c[0x0][0x618] ;  /* 0x0001860000067ab9 */ /* 0x000fe20000000800 */
[----:B------:R-:W-:Y:S01]  /*5360*/  ULDC UR7, c[0x0][0x154] ;  /* 0x0000550000077ab9 */ /* 0x000fe20000000800 */
[----:B------:R-:W-:-:S03]  /*5370*/  IMAD.IADD R5, R5, 0x1, R7 ;  /* 0x0000000105057824 */ /* 0x000fc600078e0207 */
[----:B------:R-:W3:Y:S02]  /*5380*/  F2I.U32.TRUNC.NTZ R6, R6 ;  /* 0x0000000600067305 */ /* 0x000ee4000020f000 */
[----:B------:R-:W-:Y:S02]  /*5390*/  SHF.R.U64 R9, R4, UR6, R5 ;  /* 0x0000000604097c19 */ /* 0x000fe40008001205 */
[----:B-1----:R-:W-:-:S05]  /*53a0*/  I2FP.F32.U32 R4, R14 ;  /* 0x0000000e00047245 */ /* 0x002fca0000201000 */
[----:B------:R-:W-:Y:S01]  /*53b0*/  FMUL R22, R4, UR7 ;  /* 0x0000000704167c20 */ /* 0x000fe20008400000 */
[----:B------:R-:W-:Y:S01]  /*53c0*/  SHF.R.U32.HI R4, RZ, UR6, R5 ;  /* 0x00000006ff047c19 */ /* 0x000fe20008011605 */
[----:B------:R-:W-:-:S03]  /*53d0*/  ULDC UR6, c[0x0][0x658] ;  /* 0x0001960000067ab9 */ /* 0x000fc60000000800 */
[--C-:B------:R-:W-:Y:S01]  /*53e0*/  SHF.R.U64 R20, R9, UR8, R4.reuse ;  /* 0x0000000809147c19 */ /* 0x100fe20008001204 */
[----:B------:R-:W1:Y:S01]  /*53f0*/  F2I.U32.TRUNC.NTZ R22, R22 ;  /* 0x0000001600167305 */ /* 0x000e62000020f000 */
[----:B------:R-:W-:Y:S01]  /*5400*/  SHF.R.U32.HI R5, RZ, UR8, R4 ;  /* 0x00000008ff057c19 */ /* 0x000fe20008011604 */
[----:B---3--:R-:W-:-:S03]  /*5410*/  IMAD.MOV R6, RZ, RZ, -R6 ;  /* 0x000000ffff067224 */ /* 0x008fc600078e0a06 */
[----:B------:R-:W-:Y:S01]  /*5420*/  SHF.R.U64 R18, R20, UR6, R5 ;  /* 0x0000000614127c19 */ /* 0x000fe20008001205 */
[----:B--2---:R-:W-:Y:S01]  /*5430*/  IMAD R15, R24, R6, R15 ;  /* 0x00000006180f7224 */ /* 0x004fe200078e020f */
[----:B------:R-:W-:-:S03]  /*5440*/  SHF.R.U32.HI R23, RZ, UR6, R5 ;  /* 0x00000006ff177c19 */ /* 0x000fc60008011605 */
[----:B------:R-:W-:Y:S02]  /*5450*/  IMAD.MOV.U32 R4, RZ, RZ, R18 ;  /* 0x000000ffff047224 */ /* 0x000fe400078e0012 */
[----:B------:R-:W-:Y:S01]  /*5460*/  IMAD.MOV.U32 R5, RZ, RZ, R23 ;  /* 0x000000ffff057224 */ /* 0x000fe200078e0017 */
[----:B-1----:R-:W-:Y:S06]  /*5470*/  @!P1 BRA `(.L_x_75) ;  /* 0x0000000000289947 */ /* 0x002fec0003800000 */
[----:B------:R-:W-:Y:S02]  /*5480*/  ULDC UR6, c[0x0][0x64c] ;  /* 0x0001930000067ab9 */ /* 0x000fe40000000800 */
[----:B------:R-:W-:-:S05]  /*5490*/  IADD3 R5, P1, R18, UR6, RZ ;  /* 0x0000000612057c10 */ /* 0x000fca000ff3e0ff */
[----:B------:R-:W-:-:S04]  /*54a0*/  IMAD.X R23, RZ, RZ, R23, P1 ;  /* 0x000000ffff177224 */ /* 0x000fc800008e0617 */
[----:B------:R-:W-:-:S04]  /*54b0*/  IMAD.WIDE.U32 R6, R23, UR10, RZ ;  /* 0x0000000a17067c25 */ /* 0x000fc8000f8e00ff */
[----:B------:R-:W-:-:S04]  /*54c0*/  IMAD.WIDE.U32 R6, P1, R5, UR11, R6 ;  /* 0x0000000b05067c25 */ /* 0x000fc8000f820006 */
[----:B------:R-:W-:-:S04]  /*54d0*/  IMAD.WIDE.U32 R4, R5, UR10, RZ ;  /* 0x0000000a05047c25 */ /* 0x000fc8000f8e00ff */
[----:B------:R-:W-:Y:S01]  /*54e0*/  IMAD.MOV.U32 R4, RZ, RZ, R7 ;  /* 0x000000ffff047224 */ /* 0x000fe200078e0007 */
[----:B------:R-:W-:Y:S01]  /*54f0*/  IADD3 RZ, P3, R5, R6, RZ ;  /* 0x0000000605ff7210 */ /* 0x000fe20007f7e0ff */
[----:B------:R-:W-:-:S04]  /*5500*/  IMAD.X R5, RZ, RZ, RZ, P1 ;  /* 0x000000ffff057224 */ /* 0x000fc800008e06ff */
[----:B------:R-:W-:-:S08]  /*5510*/  IMAD.WIDE.U32.X R4, R23, UR11, R4, P3 ;  /* 0x0000000b17047c25 */ /* 0x000fd000098e0404 */
.L_x_75:
[----:B------:R-:W-:Y:S01]  /*5520*/  ISETP.NE.AND P1, PT, R2, 0x1, PT ;  /* 0x000000010200780c */ /* 0x000fe20003f25270 */
[----:B------:R-:W-:Y:S01]  /*5530*/  ULDC UR6, c[0x0][0x648] ;  /* 0x0001920000067ab9 */ /* 0x000fe20000000800 */
[----:B------:R-:W-:Y:S01]  /*5540*/  LOP3.LUT R20, R20, UR13, RZ, 0xc0, !PT ;  /* 0x0000000d14147c12 */ /* 0x000fe2000f8ec0ff */
[----:B------:R-:W-:Y:S01]  /*5550*/  IMAD.MOV R22, RZ, RZ, -R22 ;  /* 0x000000ffff167224 */ /* 0x000fe200078e0a16 */
[----:B------:R-:W-:Y:S01]  /*5560*/  SHF.R.U64 R5, R4, UR6, R5 ;  /* 0x0000000604057c19 */ /* 0x000fe20008001205 */
[----:B------:R-:W-:Y:S01]  /*5570*/  ULDC UR6, c[0x0][0x638] ;  /* 0x00018e0000067ab9 */ /* 0x000fe20000000800 */
[----:B------:R-:W-:Y:S01]  /*5580*/  LOP3.LUT R9, R9, UR4, RZ, 0xc0, !PT ;  /* 0x0000000409097c12 */ /* 0x000fe2000f8ec0ff */
[----:B------:R-:W-:Y:S01]  /*5590*/  ULDC UR7, c[0x0][0x610] ;  /* 0x0001840000077ab9 */ /* 0x000fe20000000800 */
[----:B------:R-:W-:Y:S02]  /*55a0*/  IMAD.MOV.U32 R4, RZ, RZ, 0x1 ;  /* 0x00000001ff047424 */ /* 0x000fe400078e00ff */
[----:B------:R-:W-:-:S02]  /*55b0*/  IMAD.MOV R7, RZ, RZ, -R5 ;  /* 0x000000ffff077224 */ /* 0x000fc400078e0a05 */
[----:B------:R-:W-:Y:S02]  /*55c0*/  IMAD R20, R5, UR5, R20 ;  /* 0x0000000505147c24 */ /* 0x000fe4000f8e0214 */
[----:B0-----:R-:W-:Y:S02]  /*55d0*/  @P1 IMAD R15, R21, R22, R14 ;  /* 0x00000016150f1224 */ /* 0x001fe400078e020e */
[----:B------:R-:W-:Y:S01]  /*55e0*/  IMAD R18, R7, UR6, R18 ;  /* 0x0000000607127c24 */ /* 0x000fe2000f8e0212 */
[----:B------:R-:W-:Y:S01]  /*55f0*/  ULDC UR6, c[0x0][0x600] ;  /* 0x0001800000067ab9 */ /* 0x000fe20000000800 */
[----:B------:R-:W-:Y:S02]  /*5600*/  IMAD R15, R20, UR7, R15 ;  /* 0x00000007140f7c24 */ /* 0x000fe4000f8e020f */
[----:B------:R-:W-:-:S05]  /*5610*/  IMAD R18, R18, UR6, R9 ;  /* 0x0000000612127c24 */ /* 0x000fca000f8e0209 */
[----:B------:R-:W-:Y:S02]  /*5620*/  SEL R20, R18, R15, !P1 ;  /* 0x0000000f12147207 */ /* 0x000fe40004800000 */
[----:B------:R-:W-:-:S07]  /*5630*/  SEL R9, R15, R18, !P1 ;  /* 0x000000120f097207 */ /* 0x000fce0004800000 */
.L_x_73:
[----:B------:R-:W-:Y:S05]  /*5640*/  BSYNC B1 ;  /* 0x0000000000017941 */ /* 0x000fea0003800000 */
.L_x_72:
[----:B------:R-:W-:-:S13]  /*5650*/  LOP3.LUT P1, RZ, R4, 0xff, RZ, 0xc0, !PT ;  /* 0x000000ff04ff7812 */ /* 0x000fda000782c0ff */
[----:B------:R-:W-:Y:S05]  /*5660*/  @P1 BRA `(.L_x_76) ;  /* 0xfffffff4001c1947 */ /* 0x000fea000383ffff */
[----:B------:R-:W-:Y:S05]  /*5670*/  BSYNC B0 ;  /* 0x0000000000007941 */ /* 0x000fea0003800000 */
.L_x_64:
[----:B------:R-:W-:-:S03]  /*5680*/  UMOV UR6, 0xffffffff ;  /* 0xffffffff00067882 */ /* 0x000fc60000000000 */
[----:B------:R-:W-:Y:S05]  /*5690*/  BRA.DIV UR6, `(.L_x_77) ;  /* 0x0000000206f47947 */ /* 0x000fea000b800000 */
[----:B------:R-:W-:-:S13]  /*56a0*/  ELECT P6, URZ, PT ;  /* 0x00000000003f782f */ /* 0x000fda00038c0000 */
.L_x_90:
[----:B------:R-:W-:Y:S04]  /*56b0*/  BSSY B0, `(.L_x_78) ;  /* 0x0000022000007945 */ /* 0x000fe80003800000 */
[----:B------:R-:W-:Y:S05]  /*56c0*/  @!P6 BRA `(.L_x_79) ;  /* 0x000000000080e947 */ /* 0x000fea0003800000 */
[----:B------:R-:W-:-:S04]  /*56d0*/  LOP3.LUT R19, R19, 0x2, RZ, 0xfc, !PT ;  /* 0x0000000213137812 */ /* 0x000fc800078efcff */
[----:B------:R-:W-:-:S13]  /*56e0*/  ISETP.NE.AND P0, PT, R19, 0x3, PT ;  /* 0x000000031300780c */ /* 0x000fda0003f05270 */
[----:B------:R-:W-:Y:S05]  /*56f0*/  @!P0 BRA `(.L_x_80) ;  /* 0x0000000000048947 */ /* 0x000fea0003800000 */
[----:B------:R-:W-:Y:S01]  /*5700*/  BPT.TRAP 0x1 ;  /* 0x000000040000795c */ /* 0x000fe20000300000 */
.L_x_80:
[----:B------:R-:W0:Y:S01]  /*5710*/  S2R R3, SR_CgaCtaId ;  /* 0x0000000000037919 */ /* 0x000e220000008800 */
[----:B------:R-:W-:-:S04]  /*5720*/  MOV R2, 0x400 ;  /* 0x0000040000027802 */ /* 0x000fc80000000f00 */
[----:B0-----:R-:W-:Y:S02]  /*5730*/  LEA R3, R3, R2, 0x18 ;  /* 0x0000000203037211 */ /* 0x001fe400078ec0ff */
[----:B------:R-:W-:-:S03]  /*5740*/  SHF.L.U32 R2, R0, 0x1f, RZ ;  /* 0x0000001f00027819 */ /* 0x000fc600000006ff */
[----:B------:R-:W-:-:S04]  /*5750*/  VIADD R3, R3, 0x18 ;  /* 0x0000001803037836 */ /* 0x000fc80000000000 */
[C---:B------:R-:W-:Y:S02]  /*5760*/  IMAD R7, R12.reuse, 0x8, R3 ;  /* 0x000000080c077824 */ /* 0x040fe400078e0203 */
[----:B------:R-:W-:Y:S02]  /*5770*/  VIADD R12, R12, 0x1 ;  /* 0x000000010c0c7836 */ /* 0x000fe40000000000 */
[----:B------:R-:W0:Y:S03]  /*5780*/  SYNCS.PHASECHK.TRANS64.TRYWAIT P0, [R7+URZ], R2 ;  /* 0x00000002070075a7 */ /* 0x000e26000800017f */
[----:B------:R-:W-:-:S04]  /*5790*/  ISETP.NE.AND P1, PT, R12, 0x3, PT ;  /* 0x000000030c00780c */ /* 0x000fc80003f25270 */
[----:B------:R-:W-:Y:S02]  /*57a0*/  SEL R5, RZ, 0x1, P1 ;  /* 0x00000001ff057807 */ /* 0x000fe40000800000 */
[----:B------:R-:W-:Y:S02]  /*57b0*/  SEL R12, R12, RZ, P1 ;  /* 0x000000ff0c0c7207 */ /* 0x000fe40000800000 */
[----:B------:R-:W-:-:S03]  /*57c0*/  LOP3.LUT R5, R0, R5, RZ, 0x3c, !PT ;  /* 0x0000000500057212 */ /* 0x000fc600078e3cff */
[----:B------:R-:W-:Y:S01]  /*57d0*/  IMAD R9, R12, 0x8, R3 ;  /* 0x000000080c097824 */ /* 0x000fe200078e0203 */
[----:B------:R-:W-:Y:S01]  /*57e0*/  SHF.L.U32 R4, R5, 0x1f, RZ ;  /* 0x0000001f05047819 */ /* 0x000fe200000006ff */
[----:B0-----:R-:W-:Y:S06]  /*57f0*/  @!P0 BRA `(.L_x_81) ;  /* 0x0000000000bc8947 */ /* 0x001fec0003800000 */
.L_x_91:
[----:B------:R-:W1:Y:S01]  /*5800*/  SYNCS.PHASECHK.TRANS64.TRYWAIT P0, [R9+URZ], R4 ;  /* 0x00000004090075a7 */ /* 0x000e62000800017f */
[----:B------:R-:W-:-:S05]  /*5810*/  VIADD R0, R12, 0x1 ;  /* 0x000000010c007836 */ /* 0x000fca0000000000 */
[----:B------:R-:W-:-:S04]  /*5820*/  ISETP.NE.AND P1, PT, R0, 0x3, PT ;  /* 0x000000030000780c */ /* 0x000fc80003f25270 */
[----:B0-----:R-:W-:Y:S02]  /*5830*/  SEL R2, RZ, 0x1, P1 ;  /* 0x00000001ff027807 */ /* 0x001fe40000800000 */
[----:B------:R-:W-:Y:S02]  /*5840*/  SEL R0, R0, RZ, P1 ;  /* 0x000000ff00007207 */ /* 0x000fe40000800000 */
[----:B------:R-:W-:Y:S01]  /*5850*/  LOP3.LUT R2, R5, R2, RZ, 0x3c, !PT ;  /* 0x0000000205027212 */ /* 0x000fe200078e3cff */
[----:B-1----:R-:W-:Y:S06]  /*5860*/  @!P0 BRA `(.L_x_82) ;  /* 0x0000000000b48947 */ /* 0x002fec0003800000 */
.L_x_92:
[----:B------:R-:W-:Y:S01]  /*5870*/  IMAD R3, R0, 0x8, R3 ;  /* 0x0000000800037824 */ /* 0x000fe200078e0203 */
[----:B------:R-:W-:-:S07]  /*5880*/  SHF.L.U32 R0, R2, 0x1f, RZ ;  /* 0x0000001f02007819 */ /* 0x000fce00000006ff */
.L_x_83:
[----:B-1----:R1:W2:Y:S02]  /*5890*/  SYNCS.PHASECHK.TRANS64.TRYWAIT P0, [R3+URZ], R0 ;  /* 0x00000000030075a7 */ /* 0x0022a4000800017f */
[----:B--2---:R-:W-:Y:S05]  /*58a0*/  @!P0 NANOSLEEP.SYNCS 0x989680 ;  /* 0x009896800000895d */ /* 0x004fea0003900000 */
[----:B------:R-:W2:Y:S02]  /*58b0*/  @!P0 SYNCS.PHASECHK.TRANS64 P0, [R3+URZ], R0 ;  /* 0x00000000030085a7 */ /* 0x000ea4000800007f */
[----:B--2---:R-:W-:Y:S05]  /*58c0*/  @!P0 BRA `(.L_x_83) ;  /* 0xfffffffc00f08947 */ /* 0x004fea000383ffff */
.L_x_79:
[----:B------:R-:W-:Y:S05]  /*58d0*/  BSYNC B0 ;  /* 0x0000000000007941 */ /* 0x000fea0003800000 */
.L_x_78:
[----:B------:R-:W-:Y:S05]  /*58e0*/  EXIT ;  /* 0x000000000000794d */ /* 0x000fea0003800000 */
.L_x_17:
[----:B-1----:R1:W2:Y:S02]  /*58f0*/  SYNCS.PHASECHK.TRANS64.TRYWAIT P1, [R3+URZ], R0 ;  /* 0x00000000030075a7 */ /* 0x0022a4000802017f */
[----:B--2---:R-:W-:Y:S05]  /*5900*/  @!P1 NANOSLEEP.SYNCS 0x989680 ;  /* 0x009896800000995d */ /* 0x004fea0003900000 */
[----:B------:R-:W2:Y:S02]  /*5910*/  @!P1 SYNCS.PHASECHK.TRANS64 P1, [R3+URZ], R0 ;  /* 0x00000000030095a7 */ /* 0x000ea4000802007f */
[----:B--2---:R-:W-:Y:S05]  /*5920*/  @!P1 BRA `(.L_x_17) ;  /* 0xfffffffc00f09947 */ /* 0x004fea000383ffff */
[----:B------:R-:W-:Y:S05]  /*5930*/  BRA `(.L_x_16) ;  /* 0xffffffb800847947 */ /* 0x000fea000383ffff */
.L_x_22:
[----:B-1----:R-:W-:-:S04]  /*5940*/  IMAD.U32 R4, RZ, RZ, UR8 ;  /* 0x00000008ff047e24 */ /* 0x002fc8000f8e00ff */
[----:B------:R1:W2:Y:S03]  /*5950*/  SYNCS.PHASECHK.TRANS64.TRYWAIT P1, [R4+URZ], R3 ;  /* 0x00000003040075a7 */ /* 0x0002a6000802017f */
[----:B--2---:R-:W-:Y:S05]  /*5960*/  @!P1 NANOSLEEP.SYNCS 0x989680 ;  /* 0x009896800000995d */ /* 0x004fea0003900000 */
[----:B------:R-:W2:Y:S02]  /*5970*/  @!P1 SYNCS.PHASECHK.TRANS64 P1, [R4+URZ], R3 ;  /* 0x00000003040095a7 */ /* 0x000ea4000802007f */
[----:B--2---:R-:W-:Y:S05]  /*5980*/  @!P1 BRA `(.L_x_22) ;  /* 0xfffffffc00ec9947 */ /* 0x004fea000383ffff */
[----:B------:R-:W-:Y:S05]  /*5990*/  BRA `(.L_x_21) ;  /* 0xffffffc000947947 */ /* 0x000fea000383ffff */
.L_x_65:
[----:B------:R-:W-:Y:S01]  /*59a0*/  BSSY B1, `(.L_x_84) ;  /* 0x0000006000017945 */ /* 0x000fe20003800000 */
[----:B------:R-:W-:-:S07]  /*59b0*/  IMAD.MOV.U32 R15, RZ, RZ, -0x1 ;  /* 0xffffffffff0f7424 */ /* 0x000fce00078e00ff */
[----:B------:R-:W-:Y:S05]  /*59c0*/  WARPSYNC.COLLECTIVE R15, `(.L_x_85) ;  /* 0x000000000f0c7348 */ /* 0x000fea0003c00000 */
[----:B------:R-:W-:Y:S02]  /*59d0*/  ELECT P6, UR62, PT ;  /* 0x00000000003e782f */ /* 0x000fe400038c0000 */
[----:B------:R-:W-:Y:S01]  /*59e0*/  MOV R14, UR62 ;  /* 0x0000003e000e7c02 */ /* 0x000fe20008000f00 */
[----:B------:R-:W-:Y:S10]  /*59f0*/  ENDCOLLECTIVE ;  /* 0x000000000000791b */ /* 0x000ff40003800000 */
.L_x_85:
[----:B------:R-:W-:Y:S05]  /*5a00*/  BSYNC B1 ;  /* 0x0000000000017941 */ /* 0x000fea0003800000 */
.L_x_84:
[----:B------:R-:W-:Y:S05]  /*5a10*/  BRA `(.L_x_86) ;  /* 0xfffffff0003c7947 */ /* 0x000fea000383ffff */
.L_x_68:
[----:B0-----:R0:W1:Y:S02]  /*5a20*/  SYNCS.PHASECHK.TRANS64.TRYWAIT P1, [R14+URZ+0x18], R7 ;  /* 0x000018070e0075a7 */ /* 0x001064000802017f */
[----:B-1----:R-:W-:Y:S05]  /*5a30*/  @!P1 NANOSLEEP.SYNCS 0x989680 ;  /* 0x009896800000995d */ /* 0x002fea0003900000 */
[----:B------:R-:W1:Y:S02]  /*5a40*/  @!P1 SYNCS.PHASECHK.TRANS64 P1, [R14+URZ+0x18], R7 ;  /* 0x000018070e0095a7 */ /* 0x000e64000802007f */
[----:B-1----:R-:W-:Y:S05]  /*5a50*/  @!P1 BRA `(.L_x_68) ;  /* 0xfffffffc00f09947 */ /* 0x002fea000383ffff */
[----:B------:R-:W-:Y:S05]  /*5a60*/  BRA `(.L_x_87) ;  /* 0xfffffff000707947 */ /* 0x000fea000383ffff */
.L_x_77:
[----:B------:R-:W-:Y:S01]  /*5a70*/  BSSY B0, `(.L_x_88) ;  /* 0x0000006000007945 */ /* 0x000fe20003800000 */
[----:B------:R-:W-:-:S07]  /*5a80*/  IMAD.MOV.U32 R15, RZ, RZ, -0x1 ;  /* 0xffffffffff0f7424 */ /* 0x000fce00078e00ff */
[----:B------:R-:W-:Y:S05]  /*5a90*/  WARPSYNC.COLLECTIVE R15, `(.L_x_89) ;  /* 0x000000000f0c7348 */ /* 0x000fea0003c00000 */
[----:B------:R-:W-:Y:S02]  /*5aa0*/  ELECT P6, UR62, PT ;  /* 0x00000000003e782f */ /* 0x000fe400038c0000 */
[----:B------:R-:W-:Y:S01]  /*5ab0*/  MOV R14, UR62 ;  /* 0x0000003e000e7c02 */ /* 0x000fe20008000f00 */
[----:B------:R-:W-:Y:S10]  /*5ac0*/  ENDCOLLECTIVE ;  /* 0x000000000000791b */ /* 0x000ff40003800000 */
.L_x_89:
[----:B------:R-:W-:Y:S05]  /*5ad0*/  BSYNC B0 ;  /* 0x0000000000007941 */ /* 0x000fea0003800000 */
.L_x_88:
[----:B------:R-:W-:Y:S05]  /*5ae0*/  BRA `(.L_x_90) ;  /* 0xfffffff800f07947 */ /* 0x000fea000383ffff */
.L_x_81:
[----:B0-----:R0:W1:Y:S02]  /*5af0*/  SYNCS.PHASECHK.TRANS64.TRYWAIT P0, [R7+URZ], R2 ;  /* 0x00000002070075a7 */ /* 0x001064000800017f */
[----:B-1----:R-:W-:Y:S05]  /*5b00*/  @!P0 NANOSLEEP.SYNCS 0x989680 ;  /* 0x009896800000895d */ /* 0x002fea0003900000 */
[----:B------:R-:W1:Y:S02]  /*5b10*/  @!P0 SYNCS.PHASECHK.TRANS64 P0, [R7+URZ], R2 ;  /* 0x00000002070085a7 */ /* 0x000e64000800007f */
[----:B-1----:R-:W-:Y:S05]  /*5b20*/  @!P0 BRA `(.L_x_81) ;  /* 0xfffffffc00f08947 */ /* 0x002fea000383ffff */
[----:B------:R-:W-:Y:S05]  /*5b30*/  BRA `(.L_x_91) ;  /* 0xfffffffc00307947 */ /* 0x000fea000383ffff */
.L_x_82:
[----:B0-----:R0:W1:Y:S02]  /*5b40*/  SYNCS.PHASECHK.TRANS64.TRYWAIT P0, [R9+URZ], R4 ;  /* 0x00000004090075a7 */ /* 0x001064000800017f */
[----:B-1----:R-:W-:Y:S05]  /*5b50*/  @!P0 NANOSLEEP.SYNCS 0x989680 ;  /* 0x009896800000895d */ /* 0x002fea0003900000 */
[----:B------:R-:W1:Y:S02]  /*5b60*/  @!P0 SYNCS.PHASECHK.TRANS64 P0, [R9+URZ], R4 ;  /* 0x00000004090085a7 */ /* 0x000e64000800007f */
[----:B-1----:R-:W-:Y:S05]  /*5b70*/  @!P0 BRA `(.L_x_82) ;  /* 0xfffffffc00f08947 */ /* 0x002fea000383ffff */
[----:B------:R-:W-:Y:S05]  /*5b80*/  BRA `(.L_x_92) ;  /* 0xfffffffc00387947 */ /* 0x000fea000383ffff */
.L_x_93:
[----:B------:R-:W-:-:S00]  /*5b90*/  BRA `(.L_x_93) ;  /* 0xfffffffc00fc7947 */ /* 0x000fc0000383ffff */
[----:B------:R-:W-:-:S00]  /*5ba0*/  NOP ;  /* 0x0000000000007918 */ /* 0x000fc00000000000 */
        /* <DEDUP_REMOVED lines=13> */
.L_x_94:


//--------------------- .nv.global.init           --------------------------
	.section	.nv.global.init,"aw",@progbits
.nv.global.init:
	.type		$str$22,@object
	.size		$str$22,($str$23 - $str$22)
$str$22:
        /*0000*/ 	.byte	0x6b, 0x5f, 0x74, 0x69, 0x6c, 0x65, 0x5f, 0x63, 0x6f, 0x75, 0x6e, 0x74, 0x20, 0x3e, 0x3d, 0x20
        /*0010*/ 	.byte	0x31, 0x00
	.type		$str$23,@object
	.size		$str$23,(__unnamed_1 - $str$23)
$str$23:
        /*0012*/ 	.byte	0x2f, 0x74, 0x6d, 0x70, 0x2f, 0x63, 0x75, 0x74, 0x6c, 0x61, 0x73, 0x73, 0x5f, 0x73, 0x77, 0x65
        /*0022*/ 	.byte	0x65, 0x70, 0x5f, 0x73, 0x72, 0x63, 0x2f, 0x69, 0x6e, 0x63, 0x6c, 0x75, 0x64, 0x65, 0x2f, 0x63
        /*0032*/ 	.byte	0x75, 0x74, 0x6c, 0x61, 0x73, 0x73, 0x2f, 0x67, 0x65, 0x6d, 0x6d, 0x2f, 0x63, 0x6f, 0x6c, 0x6c
        /*0042*/ 	.byte	0x65, 0x63, 0x74, 0x69, 0x76, 0x65, 0x2f, 0x73, 0x6d, 0x39, 0x30, 0x5f, 0x6d, 0x6d, 0x61, 0x5f
        /*0052*/ 	.byte	0x74, 0x6d, 0x61, 0x5f, 0x67, 0x6d, 0x6d, 0x61, 0x5f, 0x73, 0x73, 0x5f, 0x77, 0x61, 0x72, 0x70
        /*0062*/ 	.byte	0x73, 0x70, 0x65, 0x63, 0x69, 0x61, 0x6c, 0x69, 0x7a, 0x65, 0x64, 0x2e, 0x68, 0x70, 0x70, 0x00
	.type		__unnamed_1,@object
	.size		__unnamed_1,(.L_0 - __unnamed_1)
__unnamed_1:
        /*0072*/ 	.byte	0x76, 0x6f, 0x69, 0x64, 0x20, 0x63, 0x75, 0x74, 0x6c, 0x61, 0x73, 0x73, 0x3a, 0x3a, 0x67, 0x65
        /* <DEDUP_REMOVED lines=179> */
        /*0bb2*/ 	.byte	0x64, 0x65, 0x6e, 0x74, 0x69, 0x74, 0x79, 0x5d, 0x00
.L_0:


//--------------------- .nv.shared._ZN7cutlass13device_kernelINS_4gemm6kernel13GemmUniversalIN4cute5tupleIJiiiiEEENS1_10collective13CollectiveMmaINS1_34MainloopSm90TmaGmmaWarpSpecializedILi3ENS5_IJNS4_1CILi1EEESB_SB_EEENS1_35KernelTmaWarpSpecializedCooperativeEEENS5_IJNSA_ILi256EEENSA_ILi16EEENSA_ILi128EEEEEENS_6half_tENS5_IJlSB_lEEESJ_SK_NS4_8TiledMMAINS4_8MMA_AtomIJNS4_4SM904GMMA25MMA_64x16x16_F32F16F16_SSILNSO_5MajorE0ELSQ_0ELNSO_7ScaleInE1ELSR_1EEEEEENS4_6LayoutINS5_IJNSA_ILi2EEESB_SB_EEENS5_IJSB_NSA_ILi0EEESX_EEEEENS5_IJNS4_10UnderscoreES10_S10_EEEEENS4_13SM90_TMA_LOADENS4_14ComposedLayoutINS4_7SwizzleILi3ELi4ELi3EEENS4_18smem_ptr_flag_bitsILi16EEENSU_INS5_IJNSA_ILi8EEENSA_ILi64EEEEEENS5_IJS1A_SB_EEEEEEEvNS4_8identityES13_S1E_vS1F_EENS_8epilogue10collective6detail29Sm90TmaWarpSpecializedAdapterINS1I_15DefaultEpilogueISJ_SK_SK_NS1H_6thread17LinearCombinationISJ_Li1EffLNS1M_9ScaleType4KindE0ELNS_15FloatRoundStyleE2ESJ_EENS1_15EpilogueDefaultEEEEEvvEEEEvNT_6ParamsE --------------------------
	.section	.nv.shared._ZN7cutlass13device_kernelINS_4gemm6kernel13GemmUniversalIN4cute5tupleIJiiiiEEENS1_10collective13CollectiveMmaINS1_34MainloopSm90TmaGmmaWarpSpecializedILi3ENS5_IJNS4_1CILi1EEESB_SB_EEENS1_35KernelTmaWarpSpecializedCooperativeEEENS5_IJNSA_ILi256EEENSA_ILi16EEENSA_ILi128EEEEEENS_6half_tENS5_IJlSB_lEEESJ_SK_NS4_8TiledMMAINS4_8MMA_AtomIJNS4_4SM904GMMA25MMA_64x16x16_F32F16F16_SSILNSO_5MajorE0ELSQ_0ELNSO_7ScaleInE1ELSR_1EEEEEENS4_6LayoutINS5_IJNSA_ILi2EEESB_SB_EEENS5_IJSB_NSA_ILi0EEESX_EEEEENS5_IJNS4_10UnderscoreES10_S10_EEEEENS4_13SM90_TMA_LOADENS4_14ComposedLayoutINS4_7SwizzleILi3ELi4ELi3EEENS4_18smem_ptr_flag_bitsILi16EEENSU_INS5_IJNSA_ILi8EEENSA_ILi64EEEEEENS5_IJS1A_SB_EEEEEEEvNS4_8identityES13_S1E_vS1F_EENS_8epilogue10collective6detail29Sm90TmaWarpSpecializedAdapterINS1I_15DefaultEpilogueISJ_SK_SK_NS1H_6thread17LinearCombinationISJ_Li1EffLNS1M_9ScaleType4KindE0ELNS_15FloatRoundStyleE2ESJ_EENS1_15EpilogueDefaultEEEEEvvEEEEvNT_6ParamsE,"aw",@nobits
	.sectionflags	@""
	.align	16
	.zero		1024


//--------------------- .nv.shared.reserved.0     --------------------------
	.section	.nv.shared.reserved.0,"aw",@nobits
	.weak		__nv_reservedSMEM_offset_0_alias
	.size		__nv_reservedSMEM_offset_0_alias, 0, 0
	.other		__nv_reservedSMEM_offset_0_alias,@"STO_CUDA_RESERVED_SHARED STV_DEFAULT"
__nv_reservedSMEM_offset_0_alias:
	.zero		0


//--------------------- .nv.global                --------------------------
	.section	.nv.global,"aw",@nobits
.nv.global:
	.type		_ZN40_INTERNAL_954da763_4_k_cu_c6e932c6_111664cute1_E,@object
	.size		_ZN40_INTERNAL_954da763_4_k_cu_c6e932c6_111664cute1_E,(_ZN40_INTERNAL_954da763_4_k_cu_c6e932c6_111664cuda3std3__45__cpo6cbeginE - _ZN40_INTERNAL_954da763_4_k_cu_c6e932c6_111664cute1_E)
_ZN40_INTERNAL_954da763_4_k_cu_c6e932c6_111664cute1_E:
	.zero		1
	.type		_ZN40_INTERNAL_954da763_4_k_cu_c6e932c6_111664cuda3std3__45__cpo6cbeginE,@object
	.size		_ZN40_INTERNAL_954da763_4_k_cu_c6e932c6_111664cuda3std3__45__cpo6cbeginE,(_ZN40_INTERNAL_954da763_4_k_cu_c6e932c6_111664cuda3std3__48in_placeE - _ZN40_INTERNAL_954da763_4_k_cu_c6e932c6_111664cuda3std3__45__cpo6cbeginE)
_ZN40_INTERNAL_954da763_4_k_cu_c6e932c6_111664cuda3std3__45__cpo6cbeginE:
	.zero		1
	.type		_ZN40_INTERNAL_954da763_4_k_cu_c6e932c6_111664cuda3std3__48in_placeE,@object
	.size		_ZN40_INTERNAL_954da763_4_k_cu_c6e932c6_111664cuda3std3__48in_placeE,(_ZN40_INTERNAL_954da763_4_k_cu_c6e932c6_111664cuda3std6ranges3__45__cpo9iter_moveE - _ZN40_INTERNAL_954da763_4_k_cu_c6e932c6_111664cuda3std3__48in_placeE)
_ZN40_INTERNAL_954da763_4_k_cu_c6e932c6_111664cuda3std3__48in_placeE:
	.zero		1
	.type		_ZN40_INTERNAL_954da763_4_k_cu_c6e932c6_111664cuda3std6ranges3__45__cpo9iter_moveE,@object
	.size		_ZN40_INTERNAL_954da763_4_k_cu_c6e932c6_111664cuda3std6ranges3__45__cpo9iter_moveE,(_ZN40_INTERNAL_954da763_4_k_cu_c6e932c6_111664cuda3std3__45__cpo5beginE - _ZN40_INTERNAL_954da763_4_k_cu_c6e932c6_111664cuda3std6ranges3__45__cpo9iter_moveE)
_ZN40_INTERNAL_954da763_4_k_cu_c6e932c6_111664cuda3std6ranges3__45__cpo9iter_moveE:
	.zero		1
	.type		_ZN40_INTERNAL_954da763_4_k_cu_c6e932c6_111664cuda3std3__45__cpo5beginE,@object
	.size		_ZN40_INTERNAL_954da763_4_k_cu_c6e932c6_111664cuda3std3__45__cpo5beginE,(_ZN40_INTERNAL_954da763_4_k_cu_c6e932c6_111664cuda3std3__442_GLOBAL__N__954da763_4_k_cu_c6e932c6_111666ignoreE - _ZN40_INTERNAL_954da763_4_k_cu_c6e932c6_111664cuda3std3__45__cpo5beginE)
_ZN40_INTERNAL_954da763_4_k_cu_c6e932c6_111664cuda3std3__45__cpo5beginE:
	.zero		1
	.type		_ZN40_INTERNAL_954da763_4_k_cu_c6e932c6_111664cuda3std3__442_GLOBAL__N__954da763_4_k_cu_c6e932c6_111666ignoreE,@object
	.size		_ZN40_INTERNAL_954da763_4_k_cu_c6e932c6_111664cuda3std3__442_GLOBAL__N__954da763_4_k_cu_c6e932c6_111666ignoreE,(_ZN40_INTERNAL_954da763_4_k_cu_c6e932c6_111664cute7productE - _ZN40_INTERNAL_954da763_4_k_cu_c6e932c6_111664cuda3std3__442_GLOBAL__N__954da763_4_k_cu_c6e932c6_111666ignoreE)
_ZN40_INTERNAL_954da763_4_k_cu_c6e932c6_111664cuda3std3__442_GLOBAL__N__954da763_4_k_cu_c6e932c6_111666ignoreE:
	.zero		1
	.type		_ZN40_INTERNAL_954da763_4_k_cu_c6e932c6_111664cute7productE,@object
	.size		_ZN40_INTERNAL_954da763_4_k_cu_c6e932c6_111664cute7productE,(_ZN40_INTERNAL_954da763_4_k_cu_c6e932c6_111664cuda3std3__45__cpo3endE - _ZN40_INTERNAL_954da763_4_k_cu_c6e932c6_111664cute7productE)
_ZN40_INTERNAL_954da763_4_k_cu_c6e932c6_111664cute7productE:
	.zero		1
	.type		_ZN40_INTERNAL_954da763_4_k_cu_c6e932c6_111664cuda3std3__45__cpo3endE,@object
	.size		_ZN40_INTERNAL_954da763_4_k_cu_c6e932c6_111664cuda3std3__45__cpo3endE,(_ZN40_INTERNAL_954da763_4_k_cu_c6e932c6_111664cuda3std3__419piecewise_constructE - _ZN40_INTERNAL_954da763_4_k_cu_c6e932c6_111664cuda3std3__45__cpo3endE)
_ZN40_INTERNAL_954da763_4_k_cu_c6e932c6_111664cuda3std3__45__cpo3endE:
	.zero		1
	.type		_ZN40_INTERNAL_954da763_4_k_cu_c6e932c6_111664cuda3std3__419piecewise_constructE,@object
	.size		_ZN40_INTERNAL_954da763_4_k_cu_c6e932c6_111664cuda3std3__419piecewise_constructE,(_ZN40_INTERNAL_954da763_4_k_cu_c6e932c6_111664cuda3std3__45__cpo4cendE - _ZN40_INTERNAL_954da763_4_k_cu_c6e932c6_111664cuda3std3__419piecewise_constructE)
_ZN40_INTERNAL_954da763_4_k_cu_c6e932c6_111664cuda3std3__419piecewise_constructE:
	.zero		1
	.type		_ZN40_INTERNAL_954da763_4_k_cu_c6e932c6_111664cuda3std3__45__cpo4cendE,@object
	.size		_ZN40_INTERNAL_954da763_4_k_cu_c6e932c6_111664cuda3std3__45__cpo4cendE,(_ZN40_INTERNAL_954da763_4_k_cu_c6e932c6_111664cuda3std6ranges3__45__cpo4swapE - _ZN40_INTERNAL_954da763_4_k_cu_c6e932c6_111664cuda3std3__45__cpo4cendE)
_ZN40_INTERNAL_954da763_4_k_cu_c6e932c6_111664cuda3std3__45__cpo4cendE:
	.zero		1
	.type		_ZN40_INTERNAL_954da763_4_k_cu_c6e932c6_111664cuda3std6ranges3__45__cpo4swapE,@object
	.size		_ZN40_INTERNAL_954da763_4_k_cu_c6e932c6_111664cuda3std6ranges3__45__cpo4swapE,(.L_8 - _ZN40_INTERNAL_954da763_4_k_cu_c6e932c6_111664cuda3std6ranges3__45__cpo4swapE)
_ZN40_INTERNAL_954da763_4_k_cu_c6e932c6_111664cuda3std6ranges3__45__cpo4swapE:
	.zero		1
.L_8:


//--------------------- .nv.constant0._ZN7cutlass13device_kernelINS_4gemm6kernel13GemmUniversalIN4cute5tupleIJiiiiEEENS1_10collective13CollectiveMmaINS1_34MainloopSm90TmaGmmaWarpSpecializedILi3ENS5_IJNS4_1CILi1EEESB_SB_EEENS1_35KernelTmaWarpSpecializedCooperativeEEENS5_IJNSA_ILi256EEENSA_ILi16EEENSA_ILi128EEEEEENS_6half_tENS5_IJlSB_lEEESJ_SK_NS4_8TiledMMAINS4_8MMA_AtomIJNS4_4SM904GMMA25MMA_64x16x16_F32F16F16_SSILNSO_5MajorE0ELSQ_0ELNSO_7ScaleInE1ELSR_1EEEEEENS4_6LayoutINS5_IJNSA_ILi2EEESB_SB_EEENS5_IJSB_NSA_ILi0EEESX_EEEEENS5_IJNS4_10UnderscoreES10_S10_EEEEENS4_13SM90_TMA_LOADENS4_14ComposedLayoutINS4_7SwizzleILi3ELi4ELi3EEENS4_18smem_ptr_flag_bitsILi16EEENSU_INS5_IJNSA_ILi8EEENSA_ILi64EEEEEENS5_IJS1A_SB_EEEEEEEvNS4_8identityES13_S1E_vS1F_EENS_8epilogue10collective6detail29Sm90TmaWarpSpecializedAdapterINS1I_15DefaultEpilogueISJ_SK_SK_NS1H_6thread17LinearCombinationISJ_Li1EffLNS1M_9ScaleType4KindE0ELNS_15FloatRoundStyleE2ESJ_EENS1_15EpilogueDefaultEEEEEvvEEEEvNT_6ParamsE --------------------------
	.section	.nv.constant0._ZN7cutlass13device_kernelINS_4gemm6kernel13GemmUniversalIN4cute5tupleIJiiiiEEENS1_10collective13CollectiveMmaINS1_34MainloopSm90TmaGmmaWarpSpecializedILi3ENS5_IJNS4_1CILi1EEESB_SB_EEENS1_35KernelTmaWarpSpecializedCooperativeEEENS5_IJNSA_ILi256EEENSA_ILi16EEENSA_ILi128EEEEEENS_6half_tENS5_IJlSB_lEEESJ_SK_NS4_8TiledMMAINS4_8MMA_AtomIJNS4_4SM904GMMA25MMA_64x16x16_F32F16F16_SSILNSO_5MajorE0ELSQ_0ELNSO_7ScaleInE1ELSR_1EEEEEENS4_6LayoutINS5_IJNSA_ILi2EEESB_SB_EEENS5_IJSB_NSA_ILi0EEESX_EEEEENS5_IJNS4_10UnderscoreES10_S10_EEEEENS4_13SM90_TMA_LOADENS4_14ComposedLayoutINS4_7SwizzleILi3ELi4ELi3EEENS4_18smem_ptr_flag_bitsILi16EEENSU_INS5_IJNSA_ILi8EEENSA_ILi64EEEEEENS5_IJS1A_SB_EEEEEEEvNS4_8identityES13_S1E_vS1F_EENS_8epilogue10collective6detail29Sm90TmaWarpSpecializedAdapterINS1I_15DefaultEpilogueISJ_SK_SK_NS1H_6thread17LinearCombinationISJ_Li1EffLNS1M_9ScaleType4KindE0ELNS_15FloatRoundStyleE2ESJ_EENS1_15EpilogueDefaultEEEEEvvEEEEvNT_6ParamsE,"a",@progbits
	.sectionflags	@""
	.align	4
.nv.constant0._ZN7cutlass13device_kernelINS_4gemm6kernel13GemmUniversalIN4cute5tupleIJiiiiEEENS1_10collective13CollectiveMmaINS1_34MainloopSm90TmaGmmaWarpSpecializedILi3ENS5_IJNS4_1CILi1EEESB_SB_EEENS1_35KernelTmaWarpSpecializedCooperativeEEENS5_IJNSA_ILi256EEENSA_ILi16EEENSA_ILi128EEEEEENS_6half_tENS5_IJlSB_lEEESJ_SK_NS4_8TiledMMAINS4_8MMA_AtomIJNS4_4SM904GMMA25MMA_64x16x16_F32F16F16_SSILNSO_5MajorE0ELSQ_0ELNSO_7ScaleInE1ELSR_1EEEEEENS4_6LayoutINS5_IJNSA_ILi2EEESB_SB_EEENS5_IJSB_NSA_ILi0EEESX_EEEEENS5_IJNS4_10UnderscoreES10_S10_EEEEENS4_13SM90_TMA_LOADENS4_14ComposedLayoutINS4_7SwizzleILi3ELi4ELi3EEENS4_18smem_ptr_flag_bitsILi16EEENSU_INS5_IJNSA_ILi8EEENSA_ILi64EEEEEENS5_IJS1A_SB_EEEEEEEvNS4_8identityES13_S1E_vS1F_EENS_8epilogue10collective6detail29Sm90TmaWarpSpecializedAdapterINS1I_15DefaultEpilogueISJ_SK_SK_NS1H_6thread17LinearCombinationISJ_Li1EffLNS1M_9ScaleType4KindE0ELNS_15FloatRoundStyleE2ESJ_EENS1_15EpilogueDefaultEEEEEvvEEEEvNT_6ParamsE:
	.zero		1664


//--------------------- SYMBOLS --------------------------

	.type		.nv.reservedSmem.offset0,@object
	.size		.nv.reservedSmem.offset0,0x4
	.type		__assertfail,@function
